//
// Generated by NVIDIA NVVM Compiler
//
// Compiler Build ID: CL-36424714
// Cuda compilation tools, release 13.0, V13.0.88
// Based on NVVM 20.0.0
//

.version 9.0
.target sm_100
.address_size 64

	// .globl	_Z13init_m_kernelPfi
// _ZZ19QKDotAndScalar_CUDAPfS_S_iiifE8q_shared has been demoted
// _ZZ19QKDotAndScalar_CUDAPfS_S_iiifE8k_shared has been demoted
// _ZZ13UpdateOi_CUDAPfS_S_S_S_S_S_S_S_iiiE12shared_pij_d has been demoted
// _ZZ13UpdateOi_CUDAPfS_S_S_S_S_S_S_S_iiiE11shared_vj_d has been demoted

.visible .entry _Z13init_m_kernelPfi(
	.param .u64 .ptr .align 1 _Z13init_m_kernelPfi_param_0,
	.param .u32 _Z13init_m_kernelPfi_param_1
)
{
	.reg .pred 	%p<2>;
	.reg .b32 	%r<7>;
	.reg .b64 	%rd<5>;

	ld.param.u64 	%rd1, [_Z13init_m_kernelPfi_param_0];
	ld.param.u32 	%r2, [_Z13init_m_kernelPfi_param_1];
	mov.u32 	%r3, %ctaid.x;
	mov.u32 	%r4, %ntid.x;
	mov.u32 	%r5, %tid.x;
	mad.lo.s32 	%r1, %r3, %r4, %r5;
	setp.ge.s32 	%p1, %r1, %r2;
	@%p1 bra 	$L__BB0_2;
	cvta.to.global.u64 	%rd2, %rd1;
	mul.wide.s32 	%rd3, %r1, 4;
	add.s64 	%rd4, %rd2, %rd3;
	mov.b32 	%r6, -8388609;
	st.global.u32 	[%rd4], %r6;
$L__BB0_2:
	ret;

}
	// .globl	_Z19QKDotAndScalar_CUDAPfS_S_iiif
.visible .entry _Z19QKDotAndScalar_CUDAPfS_S_iiif(
	.param .u64 .ptr .align 1 _Z19QKDotAndScalar_CUDAPfS_S_iiif_param_0,
	.param .u64 .ptr .align 1 _Z19QKDotAndScalar_CUDAPfS_S_iiif_param_1,
	.param .u64 .ptr .align 1 _Z19QKDotAndScalar_CUDAPfS_S_iiif_param_2,
	.param .u32 _Z19QKDotAndScalar_CUDAPfS_S_iiif_param_3,
	.param .u32 _Z19QKDotAndScalar_CUDAPfS_S_iiif_param_4,
	.param .u32 _Z19QKDotAndScalar_CUDAPfS_S_iiif_param_5,
	.param .f32 _Z19QKDotAndScalar_CUDAPfS_S_iiif_param_6
)
{
	.reg .pred 	%p<3>;
	.reg .b32 	%r<38>;
	.reg .b32 	%f<107>;
	.reg .b64 	%rd<13>;
	// demoted variable
	.shared .align 4 .b8 _ZZ19QKDotAndScalar_CUDAPfS_S_iiifE8q_shared[4096];
	// demoted variable
	.shared .align 4 .b8 _ZZ19QKDotAndScalar_CUDAPfS_S_iiifE8k_shared[4096];
	ld.param.u64 	%rd3, [_Z19QKDotAndScalar_CUDAPfS_S_iiif_param_0];
	ld.param.u64 	%rd4, [_Z19QKDotAndScalar_CUDAPfS_S_iiif_param_1];
	ld.param.u64 	%rd5, [_Z19QKDotAndScalar_CUDAPfS_S_iiif_param_2];
	ld.param.u32 	%r18, [_Z19QKDotAndScalar_CUDAPfS_S_iiif_param_4];
	ld.param.u32 	%r19, [_Z19QKDotAndScalar_CUDAPfS_S_iiif_param_5];
	ld.param.f32 	%f4, [_Z19QKDotAndScalar_CUDAPfS_S_iiif_param_6];
	mov.u32 	%r20, %ctaid.y;
	shl.b32 	%r21, %r20, 5;
	mov.u32 	%r1, %tid.y;
	add.s32 	%r2, %r21, %r1;
	mov.u32 	%r22, %ctaid.x;
	shl.b32 	%r23, %r22, 5;
	mov.u32 	%r3, %tid.x;
	add.s32 	%r4, %r23, %r3;
	setp.lt.s32 	%p1, %r19, 32;
	mov.f32 	%f106, 0f00000000;
	@%p1 bra 	$L__BB1_3;
	shl.b32 	%r24, %r1, 7;
	mov.u32 	%r25, _ZZ19QKDotAndScalar_CUDAPfS_S_iiifE8q_shared;
	add.s32 	%r5, %r25, %r24;
	shl.b32 	%r26, %r3, 2;
	add.s32 	%r6, %r5, %r26;
	shl.b32 	%r27, %r3, 7;
	mov.u32 	%r28, _ZZ19QKDotAndScalar_CUDAPfS_S_iiifE8k_shared;
	add.s32 	%r7, %r28, %r27;
	shl.b32 	%r29, %r1, 2;
	add.s32 	%r8, %r7, %r29;
	shr.s32 	%r30, %r19, 31;
	shr.u32 	%r31, %r30, 27;
	add.s32 	%r32, %r19, %r31;
	shr.s32 	%r33, %r32, 5;
	neg.s32 	%r37, %r33;
	mad.lo.s32 	%r36, %r19, %r4, %r1;
	mad.lo.s32 	%r35, %r19, %r2, %r3;
	cvta.to.global.u64 	%rd1, %rd3;
	cvta.to.global.u64 	%rd2, %rd4;
	mov.f32 	%f106, 0f00000000;
$L__BB1_2:
	mul.wide.u32 	%rd6, %r35, 4;
	add.s64 	%rd7, %rd1, %rd6;
	ld.global.f32 	%f7, [%rd7];
	st.shared.f32 	[%r6], %f7;
	mul.wide.u32 	%rd8, %r36, 4;
	add.s64 	%rd9, %rd2, %rd8;
	ld.global.f32 	%f8, [%rd9];
	st.shared.f32 	[%r8], %f8;
	bar.sync 	0;
	ld.shared.f32 	%f9, [%r5];
	ld.shared.f32 	%f10, [%r7];
	fma.rn.f32 	%f11, %f9, %f10, %f106;
	ld.shared.f32 	%f12, [%r5+4];
	ld.shared.f32 	%f13, [%r7+4];
	fma.rn.f32 	%f14, %f12, %f13, %f11;
	ld.shared.f32 	%f15, [%r5+8];
	ld.shared.f32 	%f16, [%r7+8];
	fma.rn.f32 	%f17, %f15, %f16, %f14;
	ld.shared.f32 	%f18, [%r5+12];
	ld.shared.f32 	%f19, [%r7+12];
	fma.rn.f32 	%f20, %f18, %f19, %f17;
	ld.shared.f32 	%f21, [%r5+16];
	ld.shared.f32 	%f22, [%r7+16];
	fma.rn.f32 	%f23, %f21, %f22, %f20;
	ld.shared.f32 	%f24, [%r5+20];
	ld.shared.f32 	%f25, [%r7+20];
	fma.rn.f32 	%f26, %f24, %f25, %f23;
	ld.shared.f32 	%f27, [%r5+24];
	ld.shared.f32 	%f28, [%r7+24];
	fma.rn.f32 	%f29, %f27, %f28, %f26;
	ld.shared.f32 	%f30, [%r5+28];
	ld.shared.f32 	%f31, [%r7+28];
	fma.rn.f32 	%f32, %f30, %f31, %f29;
	ld.shared.f32 	%f33, [%r5+32];
	ld.shared.f32 	%f34, [%r7+32];
	fma.rn.f32 	%f35, %f33, %f34, %f32;
	ld.shared.f32 	%f36, [%r5+36];
	ld.shared.f32 	%f37, [%r7+36];
	fma.rn.f32 	%f38, %f36, %f37, %f35;
	ld.shared.f32 	%f39, [%r5+40];
	ld.shared.f32 	%f40, [%r7+40];
	fma.rn.f32 	%f41, %f39, %f40, %f38;
	ld.shared.f32 	%f42, [%r5+44];
	ld.shared.f32 	%f43, [%r7+44];
	fma.rn.f32 	%f44, %f42, %f43, %f41;
	ld.shared.f32 	%f45, [%r5+48];
	ld.shared.f32 	%f46, [%r7+48];
	fma.rn.f32 	%f47, %f45, %f46, %f44;
	ld.shared.f32 	%f48, [%r5+52];
	ld.shared.f32 	%f49, [%r7+52];
	fma.rn.f32 	%f50, %f48, %f49, %f47;
	ld.shared.f32 	%f51, [%r5+56];
	ld.shared.f32 	%f52, [%r7+56];
	fma.rn.f32 	%f53, %f51, %f52, %f50;
	ld.shared.f32 	%f54, [%r5+60];
	ld.shared.f32 	%f55, [%r7+60];
	fma.rn.f32 	%f56, %f54, %f55, %f53;
	ld.shared.f32 	%f57, [%r5+64];
	ld.shared.f32 	%f58, [%r7+64];
	fma.rn.f32 	%f59, %f57, %f58, %f56;
	ld.shared.f32 	%f60, [%r5+68];
	ld.shared.f32 	%f61, [%r7+68];
	fma.rn.f32 	%f62, %f60, %f61, %f59;
	ld.shared.f32 	%f63, [%r5+72];
	ld.shared.f32 	%f64, [%r7+72];
	fma.rn.f32 	%f65, %f63, %f64, %f62;
	ld.shared.f32 	%f66, [%r5+76];
	ld.shared.f32 	%f67, [%r7+76];
	fma.rn.f32 	%f68, %f66, %f67, %f65;
	ld.shared.f32 	%f69, [%r5+80];
	ld.shared.f32 	%f70, [%r7+80];
	fma.rn.f32 	%f71, %f69, %f70, %f68;
	ld.shared.f32 	%f72, [%r5+84];
	ld.shared.f32 	%f73, [%r7+84];
	fma.rn.f32 	%f74, %f72, %f73, %f71;
	ld.shared.f32 	%f75, [%r5+88];
	ld.shared.f32 	%f76, [%r7+88];
	fma.rn.f32 	%f77, %f75, %f76, %f74;
	ld.shared.f32 	%f78, [%r5+92];
	ld.shared.f32 	%f79, [%r7+92];
	fma.rn.f32 	%f80, %f78, %f79, %f77;
	ld.shared.f32 	%f81, [%r5+96];
	ld.shared.f32 	%f82, [%r7+96];
	fma.rn.f32 	%f83, %f81, %f82, %f80;
	ld.shared.f32 	%f84, [%r5+100];
	ld.shared.f32 	%f85, [%r7+100];
	fma.rn.f32 	%f86, %f84, %f85, %f83;
	ld.shared.f32 	%f87, [%r5+104];
	ld.shared.f32 	%f88, [%r7+104];
	fma.rn.f32 	%f89, %f87, %f88, %f86;
	ld.shared.f32 	%f90, [%r5+108];
	ld.shared.f32 	%f91, [%r7+108];
	fma.rn.f32 	%f92, %f90, %f91, %f89;
	ld.shared.f32 	%f93, [%r5+112];
	ld.shared.f32 	%f94, [%r7+112];
	fma.rn.f32 	%f95, %f93, %f94, %f92;
	ld.shared.f32 	%f96, [%r5+116];
	ld.shared.f32 	%f97, [%r7+116];
	fma.rn.f32 	%f98, %f96, %f97, %f95;
	ld.shared.f32 	%f99, [%r5+120];
	ld.shared.f32 	%f100, [%r7+120];
	fma.rn.f32 	%f101, %f99, %f100, %f98;
	ld.shared.f32 	%f102, [%r5+124];
	ld.shared.f32 	%f103, [%r7+124];
	fma.rn.f32 	%f106, %f102, %f103, %f101;
	bar.sync 	0;
	add.s32 	%r37, %r37, 1;
	setp.ne.s32 	%p2, %r37, 0;
	add.s32 	%r36, %r36, 32;
	add.s32 	%r35, %r35, 32;
	@%p2 bra 	$L__BB1_2;
$L__BB1_3:
	cvta.to.global.u64 	%rd10, %rd5;
	mul.f32 	%f104, %f4, %f106;
	mad.lo.s32 	%r34, %r18, %r2, %r4;
	mul.wide.s32 	%rd11, %r34, 4;
	add.s64 	%rd12, %rd10, %rd11;
	st.global.f32 	[%rd12], %f104;
	ret;

}
	// .globl	_Z11RowMax_CUDAPfS_ii
.visible .entry _Z11RowMax_CUDAPfS_ii(
	.param .u64 .ptr .align 1 _Z11RowMax_CUDAPfS_ii_param_0,
	.param .u64 .ptr .align 1 _Z11RowMax_CUDAPfS_ii_param_1,
	.param .u32 _Z11RowMax_CUDAPfS_ii_param_2,
	.param .u32 _Z11RowMax_CUDAPfS_ii_param_3
)
{
	.reg .pred 	%p<39>;
	.reg .b32 	%r<38>;
	.reg .b32 	%f<81>;
	.reg .b64 	%rd<23>;

	ld.param.u64 	%rd7, [_Z11RowMax_CUDAPfS_ii_param_0];
	ld.param.u64 	%rd8, [_Z11RowMax_CUDAPfS_ii_param_1];
	ld.param.u32 	%r23, [_Z11RowMax_CUDAPfS_ii_param_3];
	cvta.to.global.u64 	%rd1, %rd8;
	mov.u32 	%r24, %ctaid.x;
	mov.u32 	%r25, %ntid.x;
	mov.u32 	%r26, %tid.x;
	mad.lo.s32 	%r1, %r24, %r25, %r26;
	mul.lo.s32 	%r2, %r23, %r1;
	mul.wide.s32 	%rd9, %r2, 4;
	add.s64 	%rd2, %rd1, %rd9;
	ld.global.f32 	%f80, [%rd2];
	setp.lt.s32 	%p1, %r23, 2;
	@%p1 bra 	$L__BB2_14;
	add.s32 	%r3, %r23, -1;
	add.s32 	%r28, %r23, -2;
	and.b32  	%r4, %r3, 15;
	setp.lt.u32 	%p2, %r28, 15;
	mov.b32 	%r34, 1;
	@%p2 bra 	$L__BB2_5;
	and.b32  	%r30, %r3, -16;
	neg.s32 	%r32, %r30;
	add.s64 	%rd11, %rd9, %rd1;
	add.s64 	%rd22, %rd11, 32;
	mov.b32 	%r31, 0;
$L__BB2_3:
	.pragma "nounroll";
	ld.global.f32 	%f16, [%rd22+-28];
	setp.gt.f32 	%p3, %f16, %f80;
	selp.f32 	%f17, %f16, %f80, %p3;
	ld.global.f32 	%f18, [%rd22+-24];
	setp.gt.f32 	%p4, %f18, %f17;
	selp.f32 	%f19, %f18, %f17, %p4;
	ld.global.f32 	%f20, [%rd22+-20];
	setp.gt.f32 	%p5, %f20, %f19;
	selp.f32 	%f21, %f20, %f19, %p5;
	ld.global.f32 	%f22, [%rd22+-16];
	setp.gt.f32 	%p6, %f22, %f21;
	selp.f32 	%f23, %f22, %f21, %p6;
	ld.global.f32 	%f24, [%rd22+-12];
	setp.gt.f32 	%p7, %f24, %f23;
	selp.f32 	%f25, %f24, %f23, %p7;
	ld.global.f32 	%f26, [%rd22+-8];
	setp.gt.f32 	%p8, %f26, %f25;
	selp.f32 	%f27, %f26, %f25, %p8;
	ld.global.f32 	%f28, [%rd22+-4];
	setp.gt.f32 	%p9, %f28, %f27;
	selp.f32 	%f29, %f28, %f27, %p9;
	ld.global.f32 	%f30, [%rd22];
	setp.gt.f32 	%p10, %f30, %f29;
	selp.f32 	%f31, %f30, %f29, %p10;
	ld.global.f32 	%f32, [%rd22+4];
	setp.gt.f32 	%p11, %f32, %f31;
	selp.f32 	%f33, %f32, %f31, %p11;
	ld.global.f32 	%f34, [%rd22+8];
	setp.gt.f32 	%p12, %f34, %f33;
	selp.f32 	%f35, %f34, %f33, %p12;
	ld.global.f32 	%f36, [%rd22+12];
	setp.gt.f32 	%p13, %f36, %f35;
	selp.f32 	%f37, %f36, %f35, %p13;
	ld.global.f32 	%f38, [%rd22+16];
	setp.gt.f32 	%p14, %f38, %f37;
	selp.f32 	%f39, %f38, %f37, %p14;
	ld.global.f32 	%f40, [%rd22+20];
	setp.gt.f32 	%p15, %f40, %f39;
	selp.f32 	%f41, %f40, %f39, %p15;
	ld.global.f32 	%f42, [%rd22+24];
	setp.gt.f32 	%p16, %f42, %f41;
	selp.f32 	%f43, %f42, %f41, %p16;
	ld.global.f32 	%f44, [%rd22+28];
	setp.gt.f32 	%p17, %f44, %f43;
	selp.f32 	%f45, %f44, %f43, %p17;
	ld.global.f32 	%f46, [%rd22+32];
	setp.gt.f32 	%p18, %f46, %f45;
	selp.f32 	%f80, %f46, %f45, %p18;
	add.s32 	%r32, %r32, 16;
	add.s32 	%r31, %r31, 16;
	add.s64 	%rd22, %rd22, 64;
	setp.ne.s32 	%p19, %r32, 0;
	@%p19 bra 	$L__BB2_3;
	add.s32 	%r34, %r31, 1;
$L__BB2_5:
	setp.eq.s32 	%p20, %r4, 0;
	@%p20 bra 	$L__BB2_14;
	and.b32  	%r12, %r3, 7;
	setp.lt.u32 	%p21, %r4, 8;
	@%p21 bra 	$L__BB2_8;
	mul.wide.s32 	%rd12, %r34, 4;
	add.s64 	%rd13, %rd2, %rd12;
	ld.global.f32 	%f48, [%rd13];
	setp.gt.f32 	%p22, %f48, %f80;
	selp.f32 	%f49, %f48, %f80, %p22;
	ld.global.f32 	%f50, [%rd13+4];
	setp.gt.f32 	%p23, %f50, %f49;
	selp.f32 	%f51, %f50, %f49, %p23;
	ld.global.f32 	%f52, [%rd13+8];
	setp.gt.f32 	%p24, %f52, %f51;
	selp.f32 	%f53, %f52, %f51, %p24;
	ld.global.f32 	%f54, [%rd13+12];
	setp.gt.f32 	%p25, %f54, %f53;
	selp.f32 	%f55, %f54, %f53, %p25;
	ld.global.f32 	%f56, [%rd13+16];
	setp.gt.f32 	%p26, %f56, %f55;
	selp.f32 	%f57, %f56, %f55, %p26;
	ld.global.f32 	%f58, [%rd13+20];
	setp.gt.f32 	%p27, %f58, %f57;
	selp.f32 	%f59, %f58, %f57, %p27;
	ld.global.f32 	%f60, [%rd13+24];
	setp.gt.f32 	%p28, %f60, %f59;
	selp.f32 	%f61, %f60, %f59, %p28;
	ld.global.f32 	%f62, [%rd13+28];
	setp.gt.f32 	%p29, %f62, %f61;
	selp.f32 	%f80, %f62, %f61, %p29;
	add.s32 	%r34, %r34, 8;
$L__BB2_8:
	setp.eq.s32 	%p30, %r12, 0;
	@%p30 bra 	$L__BB2_14;
	and.b32  	%r15, %r3, 3;
	setp.lt.u32 	%p31, %r12, 4;
	@%p31 bra 	$L__BB2_11;
	mul.wide.s32 	%rd14, %r34, 4;
	add.s64 	%rd15, %rd2, %rd14;
	ld.global.f32 	%f64, [%rd15];
	setp.gt.f32 	%p32, %f64, %f80;
	selp.f32 	%f65, %f64, %f80, %p32;
	ld.global.f32 	%f66, [%rd15+4];
	setp.gt.f32 	%p33, %f66, %f65;
	selp.f32 	%f67, %f66, %f65, %p33;
	ld.global.f32 	%f68, [%rd15+8];
	setp.gt.f32 	%p34, %f68, %f67;
	selp.f32 	%f69, %f68, %f67, %p34;
	ld.global.f32 	%f70, [%rd15+12];
	setp.gt.f32 	%p35, %f70, %f69;
	selp.f32 	%f80, %f70, %f69, %p35;
	add.s32 	%r34, %r34, 4;
$L__BB2_11:
	setp.eq.s32 	%p36, %r15, 0;
	@%p36 bra 	$L__BB2_14;
	neg.s32 	%r36, %r15;
$L__BB2_13:
	.pragma "nounroll";
	mul.wide.s32 	%rd17, %r34, 4;
	add.s64 	%rd18, %rd2, %rd17;
	ld.global.f32 	%f71, [%rd18];
	setp.gt.f32 	%p37, %f71, %f80;
	selp.f32 	%f80, %f71, %f80, %p37;
	add.s32 	%r34, %r34, 1;
	add.s32 	%r36, %r36, 1;
	setp.ne.s32 	%p38, %r36, 0;
	@%p38 bra 	$L__BB2_13;
$L__BB2_14:
	cvta.to.global.u64 	%rd19, %rd7;
	mul.wide.s32 	%rd20, %r1, 4;
	add.s64 	%rd21, %rd19, %rd20;
	st.global.f32 	[%rd21], %f80;
	ret;

}
	// .globl	_Z19MinusMaxAndExp_CUDAPfS_S_ii
.visible .entry _Z19MinusMaxAndExp_CUDAPfS_S_ii(
	.param .u64 .ptr .align 1 _Z19MinusMaxAndExp_CUDAPfS_S_ii_param_0,
	.param .u64 .ptr .align 1 _Z19MinusMaxAndExp_CUDAPfS_S_ii_param_1,
	.param .u64 .ptr .align 1 _Z19MinusMaxAndExp_CUDAPfS_S_ii_param_2,
	.param .u32 _Z19MinusMaxAndExp_CUDAPfS_S_ii_param_3,
	.param .u32 _Z19MinusMaxAndExp_CUDAPfS_S_ii_param_4
)
{
	.reg .b32 	%r<13>;
	.reg .b32 	%f<16>;
	.reg .b64 	%rd<12>;

	ld.param.u64 	%rd1, [_Z19MinusMaxAndExp_CUDAPfS_S_ii_param_0];
	ld.param.u64 	%rd2, [_Z19MinusMaxAndExp_CUDAPfS_S_ii_param_1];
	ld.param.u64 	%rd3, [_Z19MinusMaxAndExp_CUDAPfS_S_ii_param_2];
	ld.param.u32 	%r1, [_Z19MinusMaxAndExp_CUDAPfS_S_ii_param_4];
	cvta.to.global.u64 	%rd4, %rd1;
	cvta.to.global.u64 	%rd5, %rd3;
	cvta.to.global.u64 	%rd6, %rd2;
	mov.u32 	%r2, %ctaid.y;
	mov.u32 	%r3, %ntid.y;
	mov.u32 	%r4, %tid.y;
	mad.lo.s32 	%r5, %r2, %r3, %r4;
	mov.u32 	%r6, %ctaid.x;
	mov.u32 	%r7, %ntid.x;
	mov.u32 	%r8, %tid.x;
	mad.lo.s32 	%r9, %r6, %r7, %r8;
	mad.lo.s32 	%r10, %r1, %r5, %r9;
	mul.wide.s32 	%rd7, %r10, 4;
	add.s64 	%rd8, %rd6, %rd7;
	ld.global.f32 	%f1, [%rd8];
	mul.wide.u32 	%rd9, %r5, 4;
	add.s64 	%rd10, %rd5, %rd9;
	ld.global.f32 	%f2, [%rd10];
	sub.f32 	%f3, %f1, %f2;
	fma.rn.f32 	%f4, %f3, 0f3BBB989D, 0f3F000000;
	cvt.sat.f32.f32 	%f5, %f4;
	mov.f32 	%f6, 0f4B400001;
	mov.f32 	%f7, 0f437C0000;
	fma.rm.f32 	%f8, %f5, %f7, %f6;
	add.f32 	%f9, %f8, 0fCB40007F;
	neg.f32 	%f10, %f9;
	fma.rn.f32 	%f11, %f3, 0f3FB8AA3B, %f10;
	fma.rn.f32 	%f12, %f3, 0f32A57060, %f11;
	mov.b32 	%r11, %f8;
	shl.b32 	%r12, %r11, 23;
	mov.b32 	%f13, %r12;
	ex2.approx.ftz.f32 	%f14, %f12;
	mul.f32 	%f15, %f14, %f13;
	add.s64 	%rd11, %rd4, %rd7;
	st.global.f32 	[%rd11], %f15;
	ret;

}
	// .globl	_Z11RowSum_CUDAPfS_ii
.visible .entry _Z11RowSum_CUDAPfS_ii(
	.param .u64 .ptr .align 1 _Z11RowSum_CUDAPfS_ii_param_0,
	.param .u64 .ptr .align 1 _Z11RowSum_CUDAPfS_ii_param_1,
	.param .u32 _Z11RowSum_CUDAPfS_ii_param_2,
	.param .u32 _Z11RowSum_CUDAPfS_ii_param_3
)
{
	.reg .pred 	%p<10>;
	.reg .b32 	%r<37>;
	.reg .b32 	%f<83>;
	.reg .b64 	%rd<16>;

	ld.param.u64 	%rd3, [_Z11RowSum_CUDAPfS_ii_param_0];
	ld.param.u64 	%rd4, [_Z11RowSum_CUDAPfS_ii_param_1];
	ld.param.u32 	%r23, [_Z11RowSum_CUDAPfS_ii_param_3];
	cvta.to.global.u64 	%rd1, %rd4;
	mov.u32 	%r24, %ctaid.x;
	mov.u32 	%r25, %ntid.x;
	mov.u32 	%r26, %tid.x;
	mad.lo.s32 	%r1, %r24, %r25, %r26;
	setp.lt.s32 	%p1, %r23, 1;
	mov.f32 	%f82, 0f00000000;
	@%p1 bra 	$L__BB4_13;
	mul.lo.s32 	%r2, %r23, %r1;
	and.b32  	%r3, %r23, 15;
	setp.lt.u32 	%p2, %r23, 16;
	mov.f32 	%f82, 0f00000000;
	mov.b32 	%r33, 0;
	@%p2 bra 	$L__BB4_4;
	and.b32  	%r33, %r23, 2147483632;
	neg.s32 	%r31, %r33;
	add.s64 	%rd2, %rd1, 32;
	mov.f32 	%f82, 0f00000000;
	mov.u32 	%r30, %r2;
$L__BB4_3:
	.pragma "nounroll";
	mul.wide.s32 	%rd5, %r30, 4;
	add.s64 	%rd6, %rd2, %rd5;
	ld.global.f32 	%f18, [%rd6+-32];
	add.f32 	%f19, %f82, %f18;
	ld.global.f32 	%f20, [%rd6+-28];
	add.f32 	%f21, %f19, %f20;
	ld.global.f32 	%f22, [%rd6+-24];
	add.f32 	%f23, %f21, %f22;
	ld.global.f32 	%f24, [%rd6+-20];
	add.f32 	%f25, %f23, %f24;
	ld.global.f32 	%f26, [%rd6+-16];
	add.f32 	%f27, %f25, %f26;
	ld.global.f32 	%f28, [%rd6+-12];
	add.f32 	%f29, %f27, %f28;
	ld.global.f32 	%f30, [%rd6+-8];
	add.f32 	%f31, %f29, %f30;
	ld.global.f32 	%f32, [%rd6+-4];
	add.f32 	%f33, %f31, %f32;
	ld.global.f32 	%f34, [%rd6];
	add.f32 	%f35, %f33, %f34;
	ld.global.f32 	%f36, [%rd6+4];
	add.f32 	%f37, %f35, %f36;
	ld.global.f32 	%f38, [%rd6+8];
	add.f32 	%f39, %f37, %f38;
	ld.global.f32 	%f40, [%rd6+12];
	add.f32 	%f41, %f39, %f40;
	ld.global.f32 	%f42, [%rd6+16];
	add.f32 	%f43, %f41, %f42;
	ld.global.f32 	%f44, [%rd6+20];
	add.f32 	%f45, %f43, %f44;
	ld.global.f32 	%f46, [%rd6+24];
	add.f32 	%f47, %f45, %f46;
	ld.global.f32 	%f48, [%rd6+28];
	add.f32 	%f82, %f47, %f48;
	add.s32 	%r31, %r31, 16;
	add.s32 	%r30, %r30, 16;
	setp.ne.s32 	%p3, %r31, 0;
	@%p3 bra 	$L__BB4_3;
$L__BB4_4:
	setp.eq.s32 	%p4, %r3, 0;
	@%p4 bra 	$L__BB4_13;
	and.b32  	%r11, %r23, 7;
	setp.lt.u32 	%p5, %r3, 8;
	@%p5 bra 	$L__BB4_7;
	add.s32 	%r28, %r33, %r2;
	mul.wide.s32 	%rd7, %r28, 4;
	add.s64 	%rd8, %rd1, %rd7;
	ld.global.f32 	%f50, [%rd8];
	add.f32 	%f51, %f82, %f50;
	ld.global.f32 	%f52, [%rd8+4];
	add.f32 	%f53, %f51, %f52;
	ld.global.f32 	%f54, [%rd8+8];
	add.f32 	%f55, %f53, %f54;
	ld.global.f32 	%f56, [%rd8+12];
	add.f32 	%f57, %f55, %f56;
	ld.global.f32 	%f58, [%rd8+16];
	add.f32 	%f59, %f57, %f58;
	ld.global.f32 	%f60, [%rd8+20];
	add.f32 	%f61, %f59, %f60;
	ld.global.f32 	%f62, [%rd8+24];
	add.f32 	%f63, %f61, %f62;
	ld.global.f32 	%f64, [%rd8+28];
	add.f32 	%f82, %f63, %f64;
	add.s32 	%r33, %r33, 8;
$L__BB4_7:
	setp.eq.s32 	%p6, %r11, 0;
	@%p6 bra 	$L__BB4_13;
	and.b32  	%r14, %r23, 3;
	setp.lt.u32 	%p7, %r11, 4;
	@%p7 bra 	$L__BB4_10;
	add.s32 	%r29, %r33, %r2;
	mul.wide.s32 	%rd9, %r29, 4;
	add.s64 	%rd10, %rd1, %rd9;
	ld.global.f32 	%f66, [%rd10];
	add.f32 	%f67, %f82, %f66;
	ld.global.f32 	%f68, [%rd10+4];
	add.f32 	%f69, %f67, %f68;
	ld.global.f32 	%f70, [%rd10+8];
	add.f32 	%f71, %f69, %f70;
	ld.global.f32 	%f72, [%rd10+12];
	add.f32 	%f82, %f71, %f72;
	add.s32 	%r33, %r33, 4;
$L__BB4_10:
	setp.eq.s32 	%p8, %r14, 0;
	@%p8 bra 	$L__BB4_13;
	add.s32 	%r36, %r33, %r2;
	neg.s32 	%r35, %r14;
$L__BB4_12:
	.pragma "nounroll";
	mul.wide.s32 	%rd11, %r36, 4;
	add.s64 	%rd12, %rd1, %rd11;
	ld.global.f32 	%f73, [%rd12];
	add.f32 	%f82, %f82, %f73;
	add.s32 	%r36, %r36, 1;
	add.s32 	%r35, %r35, 1;
	setp.ne.s32 	%p9, %r35, 0;
	@%p9 bra 	$L__BB4_12;
$L__BB4_13:
	cvta.to.global.u64 	%rd13, %rd3;
	mul.wide.s32 	%rd14, %r1, 4;
	add.s64 	%rd15, %rd13, %rd14;
	st.global.f32 	[%rd15], %f82;
	ret;

}
	// .globl	_Z13UpdateOi_CUDAPfS_S_S_S_S_S_S_S_iii
.visible .entry _Z13UpdateOi_CUDAPfS_S_S_S_S_S_S_S_iii(
	.param .u64 .ptr .align 1 _Z13UpdateOi_CUDAPfS_S_S_S_S_S_S_S_iii_param_0,
	.param .u64 .ptr .align 1 _Z13UpdateOi_CUDAPfS_S_S_S_S_S_S_S_iii_param_1,
	.param .u64 .ptr .align 1 _Z13UpdateOi_CUDAPfS_S_S_S_S_S_S_S_iii_param_2,
	.param .u64 .ptr .align 1 _Z13UpdateOi_CUDAPfS_S_S_S_S_S_S_S_iii_param_3,
	.param .u64 .ptr .align 1 _Z13UpdateOi_CUDAPfS_S_S_S_S_S_S_S_iii_param_4,
	.param .u64 .ptr .align 1 _Z13UpdateOi_CUDAPfS_S_S_S_S_S_S_S_iii_param_5,
	.param .u64 .ptr .align 1 _Z13UpdateOi_CUDAPfS_S_S_S_S_S_S_S_iii_param_6,
	.param .u64 .ptr .align 1 _Z13UpdateOi_CUDAPfS_S_S_S_S_S_S_S_iii_param_7,
	.param .u64 .ptr .align 1 _Z13UpdateOi_CUDAPfS_S_S_S_S_S_S_S_iii_param_8,
	.param .u32 _Z13UpdateOi_CUDAPfS_S_S_S_S_S_S_S_iii_param_9,
	.param .u32 _Z13UpdateOi_CUDAPfS_S_S_S_S_S_S_S_iii_param_10,
	.param .u32 _Z13UpdateOi_CUDAPfS_S_S_S_S_S_S_S_iii_param_11
)
{
	.reg .pred 	%p<39>;
	.reg .b32 	%r<288>;
	.reg .b32 	%f<428>;
	.reg .b64 	%rd<164>;
	// demoted variable
	.shared .align 4 .b8 _ZZ13UpdateOi_CUDAPfS_S_S_S_S_S_S_S_iiiE12shared_pij_d[16384];
	// demoted variable
	.shared .align 4 .b8 _ZZ13UpdateOi_CUDAPfS_S_S_S_S_S_S_S_iiiE11shared_vj_d[32768];
	ld.param.u64 	%rd15, [_Z13UpdateOi_CUDAPfS_S_S_S_S_S_S_S_iii_param_0];
	ld.param.u64 	%rd16, [_Z13UpdateOi_CUDAPfS_S_S_S_S_S_S_S_iii_param_6];
	ld.param.u64 	%rd17, [_Z13UpdateOi_CUDAPfS_S_S_S_S_S_S_S_iii_param_7];
	ld.param.u32 	%r72, [_Z13UpdateOi_CUDAPfS_S_S_S_S_S_S_S_iii_param_10];
	ld.param.u32 	%r73, [_Z13UpdateOi_CUDAPfS_S_S_S_S_S_S_S_iii_param_11];
	cvta.to.global.u64 	%rd1, %rd16;
	cvta.to.global.u64 	%rd2, %rd17;
	cvta.to.global.u64 	%rd3, %rd15;
	mov.u32 	%r74, %ctaid.x;
	mov.u32 	%r75, %ntid.x;
	mul.lo.s32 	%r1, %r74, %r75;
	mov.u32 	%r2, %tid.x;
	add.s32 	%r3, %r1, %r2;
	setp.lt.s32 	%p1, %r72, 1;
	@%p1 bra 	$L__BB5_16;
	add.s32 	%r77, %r72, -1;
	shr.u32 	%r78, %r77, 5;
	add.s32 	%r79, %r78, 1;
	and.b32  	%r4, %r79, 15;
	and.b32  	%r5, %r79, 7;
	and.b32  	%r6, %r79, 268435440;
	and.b32  	%r7, %r79, 3;
	mov.b32 	%r266, 0;
$L__BB5_2:
	setp.lt.u32 	%p2, %r72, 481;
	add.s32 	%r81, %r266, %r1;
	mad.lo.s32 	%r9, %r81, %r72, %r2;
	mad.lo.s32 	%r10, %r266, %r72, %r2;
	mov.b32 	%r269, 0;
	@%p2 bra 	$L__BB5_5;
	mov.b32 	%r269, 0;
	mov.u32 	%r268, %r269;
$L__BB5_4:
	.pragma "nounroll";
	add.s32 	%r83, %r9, %r269;
	mul.wide.u32 	%rd18, %r83, 4;
	add.s64 	%rd19, %rd1, %rd18;
	ld.global.f32 	%f13, [%rd19];
	add.s32 	%r84, %r10, %r269;
	shl.b32 	%r85, %r84, 2;
	mov.u32 	%r86, _ZZ13UpdateOi_CUDAPfS_S_S_S_S_S_S_S_iiiE12shared_pij_d;
	add.s32 	%r87, %r86, %r85;
	st.shared.f32 	[%r87], %f13;
	add.s32 	%r88, %r83, 32;
	mul.wide.u32 	%rd20, %r88, 4;
	add.s64 	%rd21, %rd1, %rd20;
	ld.global.f32 	%f14, [%rd21];
	st.shared.f32 	[%r87+128], %f14;
	add.s32 	%r89, %r83, 64;
	mul.wide.u32 	%rd22, %r89, 4;
	add.s64 	%rd23, %rd1, %rd22;
	ld.global.f32 	%f15, [%rd23];
	st.shared.f32 	[%r87+256], %f15;
	add.s32 	%r90, %r83, 96;
	mul.wide.u32 	%rd24, %r90, 4;
	add.s64 	%rd25, %rd1, %rd24;
	ld.global.f32 	%f16, [%rd25];
	st.shared.f32 	[%r87+384], %f16;
	add.s32 	%r91, %r83, 128;
	mul.wide.u32 	%rd26, %r91, 4;
	add.s64 	%rd27, %rd1, %rd26;
	ld.global.f32 	%f17, [%rd27];
	st.shared.f32 	[%r87+512], %f17;
	add.s32 	%r92, %r83, 160;
	mul.wide.u32 	%rd28, %r92, 4;
	add.s64 	%rd29, %rd1, %rd28;
	ld.global.f32 	%f18, [%rd29];
	st.shared.f32 	[%r87+640], %f18;
	add.s32 	%r93, %r83, 192;
	mul.wide.u32 	%rd30, %r93, 4;
	add.s64 	%rd31, %rd1, %rd30;
	ld.global.f32 	%f19, [%rd31];
	st.shared.f32 	[%r87+768], %f19;
	add.s32 	%r94, %r83, 224;
	mul.wide.u32 	%rd32, %r94, 4;
	add.s64 	%rd33, %rd1, %rd32;
	ld.global.f32 	%f20, [%rd33];
	st.shared.f32 	[%r87+896], %f20;
	add.s32 	%r95, %r83, 256;
	mul.wide.u32 	%rd34, %r95, 4;
	add.s64 	%rd35, %rd1, %rd34;
	ld.global.f32 	%f21, [%rd35];
	st.shared.f32 	[%r87+1024], %f21;
	add.s32 	%r96, %r83, 288;
	mul.wide.u32 	%rd36, %r96, 4;
	add.s64 	%rd37, %rd1, %rd36;
	ld.global.f32 	%f22, [%rd37];
	st.shared.f32 	[%r87+1152], %f22;
	add.s32 	%r97, %r83, 320;
	mul.wide.u32 	%rd38, %r97, 4;
	add.s64 	%rd39, %rd1, %rd38;
	ld.global.f32 	%f23, [%rd39];
	st.shared.f32 	[%r87+1280], %f23;
	add.s32 	%r98, %r83, 352;
	mul.wide.u32 	%rd40, %r98, 4;
	add.s64 	%rd41, %rd1, %rd40;
	ld.global.f32 	%f24, [%rd41];
	st.shared.f32 	[%r87+1408], %f24;
	add.s32 	%r99, %r83, 384;
	mul.wide.u32 	%rd42, %r99, 4;
	add.s64 	%rd43, %rd1, %rd42;
	ld.global.f32 	%f25, [%rd43];
	st.shared.f32 	[%r87+1536], %f25;
	add.s32 	%r100, %r83, 416;
	mul.wide.u32 	%rd44, %r100, 4;
	add.s64 	%rd45, %rd1, %rd44;
	ld.global.f32 	%f26, [%rd45];
	st.shared.f32 	[%r87+1664], %f26;
	add.s32 	%r101, %r83, 448;
	mul.wide.u32 	%rd46, %r101, 4;
	add.s64 	%rd47, %rd1, %rd46;
	ld.global.f32 	%f27, [%rd47];
	st.shared.f32 	[%r87+1792], %f27;
	add.s32 	%r102, %r83, 480;
	mul.wide.u32 	%rd48, %r102, 4;
	add.s64 	%rd49, %rd1, %rd48;
	ld.global.f32 	%f28, [%rd49];
	st.shared.f32 	[%r87+1920], %f28;
	add.s32 	%r269, %r269, 512;
	add.s32 	%r268, %r268, 16;
	setp.ne.s32 	%p3, %r268, %r6;
	@%p3 bra 	$L__BB5_4;
$L__BB5_5:
	setp.eq.s32 	%p4, %r4, 0;
	@%p4 bra 	$L__BB5_15;
	add.s32 	%r103, %r4, -1;
	setp.lt.u32 	%p5, %r103, 7;
	@%p5 bra 	$L__BB5_8;
	add.s32 	%r104, %r9, %r269;
	mul.wide.u32 	%rd50, %r104, 4;
	add.s64 	%rd51, %rd1, %rd50;
	ld.global.f32 	%f29, [%rd51];
	add.s32 	%r105, %r10, %r269;
	shl.b32 	%r106, %r105, 2;
	mov.u32 	%r107, _ZZ13UpdateOi_CUDAPfS_S_S_S_S_S_S_S_iiiE12shared_pij_d;
	add.s32 	%r108, %r107, %r106;
	st.shared.f32 	[%r108], %f29;
	add.s32 	%r109, %r104, 32;
	mul.wide.u32 	%rd52, %r109, 4;
	add.s64 	%rd53, %rd1, %rd52;
	ld.global.f32 	%f30, [%rd53];
	st.shared.f32 	[%r108+128], %f30;
	add.s32 	%r110, %r104, 64;
	mul.wide.u32 	%rd54, %r110, 4;
	add.s64 	%rd55, %rd1, %rd54;
	ld.global.f32 	%f31, [%rd55];
	st.shared.f32 	[%r108+256], %f31;
	add.s32 	%r111, %r104, 96;
	mul.wide.u32 	%rd56, %r111, 4;
	add.s64 	%rd57, %rd1, %rd56;
	ld.global.f32 	%f32, [%rd57];
	st.shared.f32 	[%r108+384], %f32;
	add.s32 	%r112, %r104, 128;
	mul.wide.u32 	%rd58, %r112, 4;
	add.s64 	%rd59, %rd1, %rd58;
	ld.global.f32 	%f33, [%rd59];
	st.shared.f32 	[%r108+512], %f33;
	add.s32 	%r113, %r104, 160;
	mul.wide.u32 	%rd60, %r113, 4;
	add.s64 	%rd61, %rd1, %rd60;
	ld.global.f32 	%f34, [%rd61];
	st.shared.f32 	[%r108+640], %f34;
	add.s32 	%r114, %r104, 192;
	mul.wide.u32 	%rd62, %r114, 4;
	add.s64 	%rd63, %rd1, %rd62;
	ld.global.f32 	%f35, [%rd63];
	st.shared.f32 	[%r108+768], %f35;
	add.s32 	%r115, %r104, 224;
	mul.wide.u32 	%rd64, %r115, 4;
	add.s64 	%rd65, %rd1, %rd64;
	ld.global.f32 	%f36, [%rd65];
	st.shared.f32 	[%r108+896], %f36;
	add.s32 	%r269, %r269, 256;
$L__BB5_8:
	setp.eq.s32 	%p6, %r5, 0;
	@%p6 bra 	$L__BB5_15;
	add.s32 	%r116, %r5, -1;
	setp.lt.u32 	%p7, %r116, 3;
	@%p7 bra 	$L__BB5_11;
	add.s32 	%r117, %r9, %r269;
	mul.wide.u32 	%rd66, %r117, 4;
	add.s64 	%rd67, %rd1, %rd66;
	ld.global.f32 	%f37, [%rd67];
	add.s32 	%r118, %r10, %r269;
	shl.b32 	%r119, %r118, 2;
	mov.u32 	%r120, _ZZ13UpdateOi_CUDAPfS_S_S_S_S_S_S_S_iiiE12shared_pij_d;
	add.s32 	%r121, %r120, %r119;
	st.shared.f32 	[%r121], %f37;
	add.s32 	%r122, %r117, 32;
	mul.wide.u32 	%rd68, %r122, 4;
	add.s64 	%rd69, %rd1, %rd68;
	ld.global.f32 	%f38, [%rd69];
	st.shared.f32 	[%r121+128], %f38;
	add.s32 	%r123, %r117, 64;
	mul.wide.u32 	%rd70, %r123, 4;
	add.s64 	%rd71, %rd1, %rd70;
	ld.global.f32 	%f39, [%rd71];
	st.shared.f32 	[%r121+256], %f39;
	add.s32 	%r124, %r117, 96;
	mul.wide.u32 	%rd72, %r124, 4;
	add.s64 	%rd73, %rd1, %rd72;
	ld.global.f32 	%f40, [%rd73];
	st.shared.f32 	[%r121+384], %f40;
	add.s32 	%r269, %r269, 128;
$L__BB5_11:
	setp.eq.s32 	%p8, %r7, 0;
	@%p8 bra 	$L__BB5_15;
	setp.eq.s32 	%p9, %r7, 1;
	add.s32 	%r20, %r9, %r269;
	mul.wide.u32 	%rd74, %r20, 4;
	add.s64 	%rd75, %rd1, %rd74;
	ld.global.f32 	%f41, [%rd75];
	add.s32 	%r125, %r10, %r269;
	shl.b32 	%r126, %r125, 2;
	mov.u32 	%r127, _ZZ13UpdateOi_CUDAPfS_S_S_S_S_S_S_S_iiiE12shared_pij_d;
	add.s32 	%r21, %r127, %r126;
	st.shared.f32 	[%r21], %f41;
	@%p9 bra 	$L__BB5_15;
	setp.eq.s32 	%p10, %r7, 2;
	add.s32 	%r128, %r20, 32;
	mul.wide.u32 	%rd76, %r128, 4;
	add.s64 	%rd77, %rd1, %rd76;
	ld.global.f32 	%f42, [%rd77];
	st.shared.f32 	[%r21+128], %f42;
	@%p10 bra 	$L__BB5_15;
	add.s32 	%r129, %r20, 64;
	mul.wide.u32 	%rd78, %r129, 4;
	add.s64 	%rd79, %rd1, %rd78;
	ld.global.f32 	%f43, [%rd79];
	st.shared.f32 	[%r21+256], %f43;
$L__BB5_15:
	add.s32 	%r266, %r266, 1;
	setp.ne.s32 	%p11, %r266, 32;
	@%p11 bra 	$L__BB5_2;
$L__BB5_16:
	min.s32 	%r130, %r72, %r73;
	setp.lt.s32 	%p12, %r130, 1;
	@%p12 bra 	$L__BB5_32;
	add.s32 	%r132, %r73, -1;
	shr.u32 	%r133, %r132, 5;
	add.s32 	%r134, %r133, 1;
	and.b32  	%r23, %r134, 15;
	and.b32  	%r24, %r134, 7;
	and.b32  	%r25, %r134, 268435440;
	and.b32  	%r26, %r134, 3;
	mov.b32 	%r272, 0;
$L__BB5_18:
	setp.lt.u32 	%p13, %r73, 481;
	mad.lo.s32 	%r28, %r272, %r73, %r2;
	mov.b32 	%r275, 0;
	@%p13 bra 	$L__BB5_21;
	mov.b32 	%r275, 0;
	mov.u32 	%r274, %r275;
$L__BB5_20:
	.pragma "nounroll";
	add.s32 	%r137, %r28, %r275;
	mul.wide.u32 	%rd80, %r137, 4;
	add.s64 	%rd81, %rd2, %rd80;
	ld.global.f32 	%f44, [%rd81];
	shl.b32 	%r138, %r137, 2;
	mov.u32 	%r139, _ZZ13UpdateOi_CUDAPfS_S_S_S_S_S_S_S_iiiE11shared_vj_d;
	add.s32 	%r140, %r139, %r138;
	st.shared.f32 	[%r140], %f44;
	add.s32 	%r141, %r137, 32;
	mul.wide.u32 	%rd82, %r141, 4;
	add.s64 	%rd83, %rd2, %rd82;
	ld.global.f32 	%f45, [%rd83];
	st.shared.f32 	[%r140+128], %f45;
	add.s32 	%r142, %r137, 64;
	mul.wide.u32 	%rd84, %r142, 4;
	add.s64 	%rd85, %rd2, %rd84;
	ld.global.f32 	%f46, [%rd85];
	st.shared.f32 	[%r140+256], %f46;
	add.s32 	%r143, %r137, 96;
	mul.wide.u32 	%rd86, %r143, 4;
	add.s64 	%rd87, %rd2, %rd86;
	ld.global.f32 	%f47, [%rd87];
	st.shared.f32 	[%r140+384], %f47;
	add.s32 	%r144, %r137, 128;
	mul.wide.u32 	%rd88, %r144, 4;
	add.s64 	%rd89, %rd2, %rd88;
	ld.global.f32 	%f48, [%rd89];
	st.shared.f32 	[%r140+512], %f48;
	add.s32 	%r145, %r137, 160;
	mul.wide.u32 	%rd90, %r145, 4;
	add.s64 	%rd91, %rd2, %rd90;
	ld.global.f32 	%f49, [%rd91];
	st.shared.f32 	[%r140+640], %f49;
	add.s32 	%r146, %r137, 192;
	mul.wide.u32 	%rd92, %r146, 4;
	add.s64 	%rd93, %rd2, %rd92;
	ld.global.f32 	%f50, [%rd93];
	st.shared.f32 	[%r140+768], %f50;
	add.s32 	%r147, %r137, 224;
	mul.wide.u32 	%rd94, %r147, 4;
	add.s64 	%rd95, %rd2, %rd94;
	ld.global.f32 	%f51, [%rd95];
	st.shared.f32 	[%r140+896], %f51;
	add.s32 	%r148, %r137, 256;
	mul.wide.u32 	%rd96, %r148, 4;
	add.s64 	%rd97, %rd2, %rd96;
	ld.global.f32 	%f52, [%rd97];
	st.shared.f32 	[%r140+1024], %f52;
	add.s32 	%r149, %r137, 288;
	mul.wide.u32 	%rd98, %r149, 4;
	add.s64 	%rd99, %rd2, %rd98;
	ld.global.f32 	%f53, [%rd99];
	st.shared.f32 	[%r140+1152], %f53;
	add.s32 	%r150, %r137, 320;
	mul.wide.u32 	%rd100, %r150, 4;
	add.s64 	%rd101, %rd2, %rd100;
	ld.global.f32 	%f54, [%rd101];
	st.shared.f32 	[%r140+1280], %f54;
	add.s32 	%r151, %r137, 352;
	mul.wide.u32 	%rd102, %r151, 4;
	add.s64 	%rd103, %rd2, %rd102;
	ld.global.f32 	%f55, [%rd103];
	st.shared.f32 	[%r140+1408], %f55;
	add.s32 	%r152, %r137, 384;
	mul.wide.u32 	%rd104, %r152, 4;
	add.s64 	%rd105, %rd2, %rd104;
	ld.global.f32 	%f56, [%rd105];
	st.shared.f32 	[%r140+1536], %f56;
	add.s32 	%r153, %r137, 416;
	mul.wide.u32 	%rd106, %r153, 4;
	add.s64 	%rd107, %rd2, %rd106;
	ld.global.f32 	%f57, [%rd107];
	st.shared.f32 	[%r140+1664], %f57;
	add.s32 	%r154, %r137, 448;
	mul.wide.u32 	%rd108, %r154, 4;
	add.s64 	%rd109, %rd2, %rd108;
	ld.global.f32 	%f58, [%rd109];
	st.shared.f32 	[%r140+1792], %f58;
	add.s32 	%r155, %r137, 480;
	mul.wide.u32 	%rd110, %r155, 4;
	add.s64 	%rd111, %rd2, %rd110;
	ld.global.f32 	%f59, [%rd111];
	st.shared.f32 	[%r140+1920], %f59;
	add.s32 	%r275, %r275, 512;
	add.s32 	%r274, %r274, 16;
	setp.eq.s32 	%p14, %r274, %r25;
	@%p14 bra 	$L__BB5_21;
	bra.uni 	$L__BB5_20;
$L__BB5_21:
	setp.eq.s32 	%p15, %r23, 0;
	@%p15 bra 	$L__BB5_31;
	add.s32 	%r156, %r23, -1;
	setp.lt.u32 	%p16, %r156, 7;
	@%p16 bra 	$L__BB5_24;
	add.s32 	%r157, %r28, %r275;
	mul.wide.u32 	%rd112, %r157, 4;
	add.s64 	%rd113, %rd2, %rd112;
	ld.global.f32 	%f60, [%rd113];
	shl.b32 	%r158, %r157, 2;
	mov.u32 	%r159, _ZZ13UpdateOi_CUDAPfS_S_S_S_S_S_S_S_iiiE11shared_vj_d;
	add.s32 	%r160, %r159, %r158;
	st.shared.f32 	[%r160], %f60;
	add.s32 	%r161, %r157, 32;
	mul.wide.u32 	%rd114, %r161, 4;
	add.s64 	%rd115, %rd2, %rd114;
	ld.global.f32 	%f61, [%rd115];
	st.shared.f32 	[%r160+128], %f61;
	add.s32 	%r162, %r157, 64;
	mul.wide.u32 	%rd116, %r162, 4;
	add.s64 	%rd117, %rd2, %rd116;
	ld.global.f32 	%f62, [%rd117];
	st.shared.f32 	[%r160+256], %f62;
	add.s32 	%r163, %r157, 96;
	mul.wide.u32 	%rd118, %r163, 4;
	add.s64 	%rd119, %rd2, %rd118;
	ld.global.f32 	%f63, [%rd119];
	st.shared.f32 	[%r160+384], %f63;
	add.s32 	%r164, %r157, 128;
	mul.wide.u32 	%rd120, %r164, 4;
	add.s64 	%rd121, %rd2, %rd120;
	ld.global.f32 	%f64, [%rd121];
	st.shared.f32 	[%r160+512], %f64;
	add.s32 	%r165, %r157, 160;
	mul.wide.u32 	%rd122, %r165, 4;
	add.s64 	%rd123, %rd2, %rd122;
	ld.global.f32 	%f65, [%rd123];
	st.shared.f32 	[%r160+640], %f65;
	add.s32 	%r166, %r157, 192;
	mul.wide.u32 	%rd124, %r166, 4;
	add.s64 	%rd125, %rd2, %rd124;
	ld.global.f32 	%f66, [%rd125];
	st.shared.f32 	[%r160+768], %f66;
	add.s32 	%r167, %r157, 224;
	mul.wide.u32 	%rd126, %r167, 4;
	add.s64 	%rd127, %rd2, %rd126;
	ld.global.f32 	%f67, [%rd127];
	st.shared.f32 	[%r160+896], %f67;
	add.s32 	%r275, %r275, 256;
$L__BB5_24:
	setp.eq.s32 	%p17, %r24, 0;
	@%p17 bra 	$L__BB5_31;
	add.s32 	%r168, %r24, -1;
	setp.lt.u32 	%p18, %r168, 3;
	@%p18 bra 	$L__BB5_27;
	add.s32 	%r169, %r28, %r275;
	mul.wide.u32 	%rd128, %r169, 4;
	add.s64 	%rd129, %rd2, %rd128;
	ld.global.f32 	%f68, [%rd129];
	shl.b32 	%r170, %r169, 2;
	mov.u32 	%r171, _ZZ13UpdateOi_CUDAPfS_S_S_S_S_S_S_S_iiiE11shared_vj_d;
	add.s32 	%r172, %r171, %r170;
	st.shared.f32 	[%r172], %f68;
	add.s32 	%r173, %r169, 32;
	mul.wide.u32 	%rd130, %r173, 4;
	add.s64 	%rd131, %rd2, %rd130;
	ld.global.f32 	%f69, [%rd131];
	st.shared.f32 	[%r172+128], %f69;
	add.s32 	%r174, %r169, 64;
	mul.wide.u32 	%rd132, %r174, 4;
	add.s64 	%rd133, %rd2, %rd132;
	ld.global.f32 	%f70, [%rd133];
	st.shared.f32 	[%r172+256], %f70;
	add.s32 	%r175, %r169, 96;
	mul.wide.u32 	%rd134, %r175, 4;
	add.s64 	%rd135, %rd2, %rd134;
	ld.global.f32 	%f71, [%rd135];
	st.shared.f32 	[%r172+384], %f71;
	add.s32 	%r275, %r275, 128;
$L__BB5_27:
	setp.eq.s32 	%p19, %r26, 0;
	@%p19 bra 	$L__BB5_31;
	setp.eq.s32 	%p20, %r26, 1;
	add.s32 	%r38, %r28, %r275;
	mul.wide.u32 	%rd136, %r38, 4;
	add.s64 	%rd137, %rd2, %rd136;
	ld.global.f32 	%f72, [%rd137];
	shl.b32 	%r176, %r38, 2;
	mov.u32 	%r177, _ZZ13UpdateOi_CUDAPfS_S_S_S_S_S_S_S_iiiE11shared_vj_d;
	add.s32 	%r39, %r177, %r176;
	st.shared.f32 	[%r39], %f72;
	@%p20 bra 	$L__BB5_31;
	setp.eq.s32 	%p21, %r26, 2;
	add.s32 	%r178, %r38, 32;
	mul.wide.u32 	%rd138, %r178, 4;
	add.s64 	%rd139, %rd2, %rd138;
	ld.global.f32 	%f73, [%rd139];
	st.shared.f32 	[%r39+128], %f73;
	@%p21 bra 	$L__BB5_31;
	add.s32 	%r179, %r38, 64;
	mul.wide.u32 	%rd140, %r179, 4;
	add.s64 	%rd141, %rd2, %rd140;
	ld.global.f32 	%f74, [%rd141];
	st.shared.f32 	[%r39+256], %f74;
$L__BB5_31:
	add.s32 	%r272, %r272, 1;
	setp.ne.s32 	%p22, %r272, %r72;
	@%p22 bra 	$L__BB5_18;
$L__BB5_32:
	ld.param.u64 	%rd163, [_Z13UpdateOi_CUDAPfS_S_S_S_S_S_S_S_iii_param_8];
	ld.param.u64 	%rd162, [_Z13UpdateOi_CUDAPfS_S_S_S_S_S_S_S_iii_param_5];
	ld.param.u64 	%rd161, [_Z13UpdateOi_CUDAPfS_S_S_S_S_S_S_S_iii_param_4];
	ld.param.u64 	%rd160, [_Z13UpdateOi_CUDAPfS_S_S_S_S_S_S_S_iii_param_3];
	ld.param.u64 	%rd159, [_Z13UpdateOi_CUDAPfS_S_S_S_S_S_S_S_iii_param_2];
	ld.param.u64 	%rd158, [_Z13UpdateOi_CUDAPfS_S_S_S_S_S_S_S_iii_param_1];
	setp.lt.s32 	%p23, %r73, 1;
	bar.sync 	0;
	cvta.to.global.u64 	%rd142, %rd158;
	mul.wide.s32 	%rd143, %r3, 4;
	add.s64 	%rd4, %rd142, %rd143;
	ld.global.f32 	%f75, [%rd4];
	cvta.to.global.u64 	%rd144, %rd163;
	add.s64 	%rd5, %rd144, %rd143;
	ld.global.f32 	%f76, [%rd5];
	max.f32 	%f77, %f75, %f76;
	cvta.to.global.u64 	%rd145, %rd160;
	add.s64 	%rd6, %rd145, %rd143;
	st.global.f32 	[%rd6], %f77;
	ld.global.f32 	%f78, [%rd4];
	sub.f32 	%f79, %f78, %f77;
	fma.rn.f32 	%f80, %f79, 0f3BBB989D, 0f3F000000;
	cvt.sat.f32.f32 	%f81, %f80;
	mov.f32 	%f82, 0f4B400001;
	mov.f32 	%f83, 0f437C0000;
	fma.rm.f32 	%f84, %f81, %f83, %f82;
	add.f32 	%f85, %f84, 0fCB40007F;
	neg.f32 	%f86, %f85;
	fma.rn.f32 	%f87, %f79, 0f3FB8AA3B, %f86;
	fma.rn.f32 	%f88, %f79, 0f32A57060, %f87;
	mov.b32 	%r180, %f84;
	shl.b32 	%r181, %r180, 23;
	mov.b32 	%f89, %r181;
	ex2.approx.ftz.f32 	%f90, %f88;
	mul.f32 	%f91, %f90, %f89;
	cvta.to.global.u64 	%rd146, %rd159;
	add.s64 	%rd7, %rd146, %rd143;
	ld.global.f32 	%f92, [%rd7];
	ld.global.f32 	%f93, [%rd5];
	sub.f32 	%f94, %f93, %f77;
	fma.rn.f32 	%f95, %f94, 0f3BBB989D, 0f3F000000;
	cvt.sat.f32.f32 	%f96, %f95;
	fma.rm.f32 	%f97, %f96, %f83, %f82;
	add.f32 	%f98, %f97, 0fCB40007F;
	neg.f32 	%f99, %f98;
	fma.rn.f32 	%f100, %f94, 0f3FB8AA3B, %f99;
	fma.rn.f32 	%f101, %f94, 0f32A57060, %f100;
	mov.b32 	%r182, %f97;
	shl.b32 	%r183, %r182, 23;
	mov.b32 	%f102, %r183;
	ex2.approx.ftz.f32 	%f103, %f101;
	mul.f32 	%f104, %f103, %f102;
	cvta.to.global.u64 	%rd147, %rd162;
	add.s64 	%rd148, %rd147, %rd143;
	ld.global.f32 	%f105, [%rd148];
	mul.f32 	%f106, %f105, %f104;
	fma.rn.f32 	%f107, %f92, %f91, %f106;
	cvta.to.global.u64 	%rd149, %rd161;
	add.s64 	%rd8, %rd149, %rd143;
	st.global.f32 	[%rd8], %f107;
	@%p23 bra 	$L__BB5_55;
	setp.lt.s32 	%p24, %r72, 1;
	mul.lo.s32 	%r41, %r72, %r2;
	mul.lo.s32 	%r42, %r73, %r3;
	@%p24 bra 	$L__BB5_47;
	and.b32  	%r43, %r72, 7;
	and.b32  	%r44, %r72, 3;
	and.b32  	%r45, %r72, 2147483640;
	and.b32  	%r46, %r72, 1;
	neg.s32 	%r47, %r45;
	shl.b32 	%r48, %r73, 5;
	shl.b32 	%r49, %r73, 2;
	mov.b32 	%r278, 0;
$L__BB5_35:
	setp.lt.u32 	%p31, %r72, 8;
	mov.f32 	%f427, 0f00000000;
	mov.b32 	%r283, 0;
	@%p31 bra 	$L__BB5_38;
	shl.b32 	%r220, %r41, 2;
	mov.u32 	%r221, _ZZ13UpdateOi_CUDAPfS_S_S_S_S_S_S_S_iiiE12shared_pij_d;
	add.s32 	%r222, %r220, %r221;
	add.s32 	%r279, %r222, 16;
	shl.b32 	%r223, %r278, 2;
	mov.u32 	%r224, _ZZ13UpdateOi_CUDAPfS_S_S_S_S_S_S_S_iiiE11shared_vj_d;
	add.s32 	%r280, %r224, %r223;
	mov.f32 	%f427, 0f00000000;
	mov.u32 	%r281, %r47;
$L__BB5_37:
	.pragma "nounroll";
	ld.shared.f32 	%f341, [%r279+-16];
	ld.shared.f32 	%f342, [%r280];
	fma.rn.f32 	%f343, %f341, %f342, %f427;
	ld.shared.f32 	%f344, [%r279+-12];
	add.s32 	%r225, %r280, %r49;
	ld.shared.f32 	%f345, [%r225];
	fma.rn.f32 	%f346, %f344, %f345, %f343;
	ld.shared.f32 	%f347, [%r279+-8];
	add.s32 	%r226, %r225, %r49;
	ld.shared.f32 	%f348, [%r226];
	fma.rn.f32 	%f349, %f347, %f348, %f346;
	ld.shared.f32 	%f350, [%r279+-4];
	add.s32 	%r227, %r226, %r49;
	ld.shared.f32 	%f351, [%r227];
	fma.rn.f32 	%f352, %f350, %f351, %f349;
	ld.shared.f32 	%f353, [%r279];
	add.s32 	%r228, %r227, %r49;
	ld.shared.f32 	%f354, [%r228];
	fma.rn.f32 	%f355, %f353, %f354, %f352;
	ld.shared.f32 	%f356, [%r279+4];
	add.s32 	%r229, %r228, %r49;
	ld.shared.f32 	%f357, [%r229];
	fma.rn.f32 	%f358, %f356, %f357, %f355;
	ld.shared.f32 	%f359, [%r279+8];
	add.s32 	%r230, %r229, %r49;
	ld.shared.f32 	%f360, [%r230];
	fma.rn.f32 	%f361, %f359, %f360, %f358;
	ld.shared.f32 	%f362, [%r279+12];
	add.s32 	%r231, %r230, %r49;
	ld.shared.f32 	%f363, [%r231];
	fma.rn.f32 	%f427, %f362, %f363, %f361;
	add.s32 	%r281, %r281, 8;
	add.s32 	%r280, %r280, %r48;
	add.s32 	%r279, %r279, 32;
	setp.ne.s32 	%p32, %r281, 0;
	mov.u32 	%r283, %r45;
	@%p32 bra 	$L__BB5_37;
$L__BB5_38:
	setp.eq.s32 	%p33, %r43, 0;
	@%p33 bra 	$L__BB5_46;
	add.s32 	%r232, %r43, -1;
	setp.lt.u32 	%p34, %r232, 3;
	@%p34 bra 	$L__BB5_41;
	add.s32 	%r233, %r283, %r41;
	shl.b32 	%r234, %r233, 2;
	mov.u32 	%r235, _ZZ13UpdateOi_CUDAPfS_S_S_S_S_S_S_S_iiiE12shared_pij_d;
	add.s32 	%r236, %r235, %r234;
	ld.shared.f32 	%f365, [%r236];
	mad.lo.s32 	%r237, %r283, %r73, %r278;
	shl.b32 	%r238, %r237, 2;
	mov.u32 	%r239, _ZZ13UpdateOi_CUDAPfS_S_S_S_S_S_S_S_iiiE11shared_vj_d;
	add.s32 	%r240, %r239, %r238;
	ld.shared.f32 	%f366, [%r240];
	fma.rn.f32 	%f367, %f365, %f366, %f427;
	ld.shared.f32 	%f368, [%r236+4];
	add.s32 	%r241, %r240, %r49;
	ld.shared.f32 	%f369, [%r241];
	fma.rn.f32 	%f370, %f368, %f369, %f367;
	ld.shared.f32 	%f371, [%r236+8];
	add.s32 	%r242, %r241, %r49;
	ld.shared.f32 	%f372, [%r242];
	fma.rn.f32 	%f373, %f371, %f372, %f370;
	ld.shared.f32 	%f374, [%r236+12];
	add.s32 	%r243, %r242, %r49;
	ld.shared.f32 	%f375, [%r243];
	fma.rn.f32 	%f427, %f374, %f375, %f373;
	add.s32 	%r283, %r283, 4;
$L__BB5_41:
	setp.eq.s32 	%p35, %r44, 0;
	@%p35 bra 	$L__BB5_46;
	setp.eq.s32 	%p36, %r44, 1;
	@%p36 bra 	$L__BB5_44;
	add.s32 	%r244, %r283, %r41;
	shl.b32 	%r245, %r244, 2;
	mov.u32 	%r246, _ZZ13UpdateOi_CUDAPfS_S_S_S_S_S_S_S_iiiE12shared_pij_d;
	add.s32 	%r247, %r246, %r245;
	ld.shared.f32 	%f377, [%r247];
	mad.lo.s32 	%r248, %r283, %r73, %r278;
	shl.b32 	%r249, %r248, 2;
	mov.u32 	%r250, _ZZ13UpdateOi_CUDAPfS_S_S_S_S_S_S_S_iiiE11shared_vj_d;
	add.s32 	%r251, %r250, %r249;
	ld.shared.f32 	%f378, [%r251];
	fma.rn.f32 	%f379, %f377, %f378, %f427;
	ld.shared.f32 	%f380, [%r247+4];
	add.s32 	%r252, %r251, %r49;
	ld.shared.f32 	%f381, [%r252];
	fma.rn.f32 	%f427, %f380, %f381, %f379;
	add.s32 	%r283, %r283, 2;
$L__BB5_44:
	setp.eq.s32 	%p37, %r46, 0;
	@%p37 bra 	$L__BB5_46;
	add.s32 	%r253, %r283, %r41;
	shl.b32 	%r254, %r253, 2;
	mov.u32 	%r255, _ZZ13UpdateOi_CUDAPfS_S_S_S_S_S_S_S_iiiE12shared_pij_d;
	add.s32 	%r256, %r255, %r254;
	ld.shared.f32 	%f382, [%r256];
	mad.lo.s32 	%r257, %r283, %r73, %r278;
	shl.b32 	%r258, %r257, 2;
	mov.u32 	%r259, _ZZ13UpdateOi_CUDAPfS_S_S_S_S_S_S_S_iiiE11shared_vj_d;
	add.s32 	%r260, %r259, %r258;
	ld.shared.f32 	%f383, [%r260];
	fma.rn.f32 	%f427, %f382, %f383, %f427;
$L__BB5_46:
	ld.global.f32 	%f384, [%rd7];
	ld.global.f32 	%f385, [%rd4];
	ld.global.f32 	%f386, [%rd6];
	sub.f32 	%f387, %f385, %f386;
	fma.rn.f32 	%f388, %f387, 0f3BBB989D, 0f3F000000;
	cvt.sat.f32.f32 	%f389, %f388;
	mov.f32 	%f390, 0f4B400001;
	mov.f32 	%f391, 0f437C0000;
	fma.rm.f32 	%f392, %f389, %f391, %f390;
	add.f32 	%f393, %f392, 0fCB40007F;
	neg.f32 	%f394, %f393;
	fma.rn.f32 	%f395, %f387, 0f3FB8AA3B, %f394;
	fma.rn.f32 	%f396, %f387, 0f32A57060, %f395;
	mov.b32 	%r261, %f392;
	shl.b32 	%r262, %r261, 23;
	mov.b32 	%f397, %r262;
	ex2.approx.ftz.f32 	%f398, %f396;
	mul.f32 	%f399, %f398, %f397;
	mul.f32 	%f400, %f384, %f399;
	add.s32 	%r263, %r278, %r42;
	mul.wide.s32 	%rd156, %r263, 4;
	add.s64 	%rd157, %rd3, %rd156;
	ld.global.f32 	%f401, [%rd157];
	ld.global.f32 	%f402, [%rd5];
	sub.f32 	%f403, %f402, %f386;
	fma.rn.f32 	%f404, %f403, 0f3BBB989D, 0f3F000000;
	cvt.sat.f32.f32 	%f405, %f404;
	fma.rm.f32 	%f406, %f405, %f391, %f390;
	add.f32 	%f407, %f406, 0fCB40007F;
	neg.f32 	%f408, %f407;
	fma.rn.f32 	%f409, %f403, 0f3FB8AA3B, %f408;
	fma.rn.f32 	%f410, %f403, 0f32A57060, %f409;
	mov.b32 	%r264, %f406;
	shl.b32 	%r265, %r264, 23;
	mov.b32 	%f411, %r265;
	ex2.approx.ftz.f32 	%f412, %f410;
	mul.f32 	%f413, %f412, %f411;
	mul.f32 	%f414, %f427, %f413;
	fma.rn.f32 	%f415, %f401, %f400, %f414;
	ld.global.f32 	%f416, [%rd8];
	div.rn.f32 	%f417, %f415, %f416;
	st.global.f32 	[%rd157], %f417;
	add.s32 	%r278, %r278, 1;
	setp.eq.s32 	%p38, %r278, %r73;
	@%p38 bra 	$L__BB5_55;
	bra.uni 	$L__BB5_35;
$L__BB5_47:
	and.b32  	%r65, %r73, 3;
	setp.lt.u32 	%p25, %r73, 4;
	mov.b32 	%r287, 0;
	@%p25 bra 	$L__BB5_50;
	and.b32  	%r287, %r73, 2147483644;
	mov.b32 	%r285, 0;
$L__BB5_49:
	.pragma "nounroll";
	ld.global.f32 	%f108, [%rd7];
	ld.global.f32 	%f109, [%rd4];
	ld.global.f32 	%f110, [%rd6];
	sub.f32 	%f111, %f109, %f110;
	fma.rn.f32 	%f112, %f111, 0f3BBB989D, 0f3F000000;
	cvt.sat.f32.f32 	%f113, %f112;
	mov.f32 	%f114, 0f4B400001;
	mov.f32 	%f115, 0f437C0000;
	fma.rm.f32 	%f116, %f113, %f115, %f114;
	add.f32 	%f117, %f116, 0fCB40007F;
	neg.f32 	%f118, %f117;
	fma.rn.f32 	%f119, %f111, 0f3FB8AA3B, %f118;
	fma.rn.f32 	%f120, %f111, 0f32A57060, %f119;
	mov.b32 	%r186, %f116;
	shl.b32 	%r187, %r186, 23;
	mov.b32 	%f121, %r187;
	ex2.approx.ftz.f32 	%f122, %f120;
	mul.f32 	%f123, %f122, %f121;
	mul.f32 	%f124, %f108, %f123;
	add.s32 	%r188, %r285, %r42;
	mul.wide.s32 	%rd150, %r188, 4;
	add.s64 	%rd151, %rd3, %rd150;
	ld.global.f32 	%f125, [%rd151];
	ld.global.f32 	%f126, [%rd5];
	sub.f32 	%f127, %f126, %f110;
	fma.rn.f32 	%f128, %f127, 0f3BBB989D, 0f3F000000;
	cvt.sat.f32.f32 	%f129, %f128;
	fma.rm.f32 	%f130, %f129, %f115, %f114;
	add.f32 	%f131, %f130, 0fCB40007F;
	neg.f32 	%f132, %f131;
	fma.rn.f32 	%f133, %f127, 0f3FB8AA3B, %f132;
	fma.rn.f32 	%f134, %f127, 0f32A57060, %f133;
	mov.b32 	%r189, %f130;
	shl.b32 	%r190, %r189, 23;
	mov.b32 	%f135, %r190;
	ex2.approx.ftz.f32 	%f136, %f134;
	mul.f32 	%f137, %f136, %f135;
	mul.f32 	%f138, %f137, 0f00000000;
	fma.rn.f32 	%f139, %f125, %f124, %f138;
	ld.global.f32 	%f140, [%rd8];
	div.rn.f32 	%f141, %f139, %f140;
	st.global.f32 	[%rd151], %f141;
	ld.global.f32 	%f142, [%rd7];
	ld.global.f32 	%f143, [%rd4];
	ld.global.f32 	%f144, [%rd6];
	sub.f32 	%f145, %f143, %f144;
	fma.rn.f32 	%f146, %f145, 0f3BBB989D, 0f3F000000;
	cvt.sat.f32.f32 	%f147, %f146;
	fma.rm.f32 	%f148, %f147, %f115, %f114;
	add.f32 	%f149, %f148, 0fCB40007F;
	neg.f32 	%f150, %f149;
	fma.rn.f32 	%f151, %f145, 0f3FB8AA3B, %f150;
	fma.rn.f32 	%f152, %f145, 0f32A57060, %f151;
	mov.b32 	%r191, %f148;
	shl.b32 	%r192, %r191, 23;
	mov.b32 	%f153, %r192;
	ex2.approx.ftz.f32 	%f154, %f152;
	mul.f32 	%f155, %f154, %f153;
	mul.f32 	%f156, %f142, %f155;
	ld.global.f32 	%f157, [%rd151+4];
	ld.global.f32 	%f158, [%rd5];
	sub.f32 	%f159, %f158, %f144;
	fma.rn.f32 	%f160, %f159, 0f3BBB989D, 0f3F000000;
	cvt.sat.f32.f32 	%f161, %f160;
	fma.rm.f32 	%f162, %f161, %f115, %f114;
	add.f32 	%f163, %f162, 0fCB40007F;
	neg.f32 	%f164, %f163;
	fma.rn.f32 	%f165, %f159, 0f3FB8AA3B, %f164;
	fma.rn.f32 	%f166, %f159, 0f32A57060, %f165;
	mov.b32 	%r193, %f162;
	shl.b32 	%r194, %r193, 23;
	mov.b32 	%f167, %r194;
	ex2.approx.ftz.f32 	%f168, %f166;
	mul.f32 	%f169, %f168, %f167;
	mul.f32 	%f170, %f169, 0f00000000;
	fma.rn.f32 	%f171, %f157, %f156, %f170;
	ld.global.f32 	%f172, [%rd8];
	div.rn.f32 	%f173, %f171, %f172;
	st.global.f32 	[%rd151+4], %f173;
	ld.global.f32 	%f174, [%rd7];
	ld.global.f32 	%f175, [%rd4];
	ld.global.f32 	%f176, [%rd6];
	sub.f32 	%f177, %f175, %f176;
	fma.rn.f32 	%f178, %f177, 0f3BBB989D, 0f3F000000;
	cvt.sat.f32.f32 	%f179, %f178;
	fma.rm.f32 	%f180, %f179, %f115, %f114;
	add.f32 	%f181, %f180, 0fCB40007F;
	neg.f32 	%f182, %f181;
	fma.rn.f32 	%f183, %f177, 0f3FB8AA3B, %f182;
	fma.rn.f32 	%f184, %f177, 0f32A57060, %f183;
	mov.b32 	%r195, %f180;
	shl.b32 	%r196, %r195, 23;
	mov.b32 	%f185, %r196;
	ex2.approx.ftz.f32 	%f186, %f184;
	mul.f32 	%f187, %f186, %f185;
	mul.f32 	%f188, %f174, %f187;
	ld.global.f32 	%f189, [%rd151+8];
	ld.global.f32 	%f190, [%rd5];
	sub.f32 	%f191, %f190, %f176;
	fma.rn.f32 	%f192, %f191, 0f3BBB989D, 0f3F000000;
	cvt.sat.f32.f32 	%f193, %f192;
	fma.rm.f32 	%f194, %f193, %f115, %f114;
	add.f32 	%f195, %f194, 0fCB40007F;
	neg.f32 	%f196, %f195;
	fma.rn.f32 	%f197, %f191, 0f3FB8AA3B, %f196;
	fma.rn.f32 	%f198, %f191, 0f32A57060, %f197;
	mov.b32 	%r197, %f194;
	shl.b32 	%r198, %r197, 23;
	mov.b32 	%f199, %r198;
	ex2.approx.ftz.f32 	%f200, %f198;
	mul.f32 	%f201, %f200, %f199;
	mul.f32 	%f202, %f201, 0f00000000;
	fma.rn.f32 	%f203, %f189, %f188, %f202;
	ld.global.f32 	%f204, [%rd8];
	div.rn.f32 	%f205, %f203, %f204;
	st.global.f32 	[%rd151+8], %f205;
	ld.global.f32 	%f206, [%rd7];
	ld.global.f32 	%f207, [%rd4];
	ld.global.f32 	%f208, [%rd6];
	sub.f32 	%f209, %f207, %f208;
	fma.rn.f32 	%f210, %f209, 0f3BBB989D, 0f3F000000;
	cvt.sat.f32.f32 	%f211, %f210;
	fma.rm.f32 	%f212, %f211, %f115, %f114;
	add.f32 	%f213, %f212, 0fCB40007F;
	neg.f32 	%f214, %f213;
	fma.rn.f32 	%f215, %f209, 0f3FB8AA3B, %f214;
	fma.rn.f32 	%f216, %f209, 0f32A57060, %f215;
	mov.b32 	%r199, %f212;
	shl.b32 	%r200, %r199, 23;
	mov.b32 	%f217, %r200;
	ex2.approx.ftz.f32 	%f218, %f216;
	mul.f32 	%f219, %f218, %f217;
	mul.f32 	%f220, %f206, %f219;
	ld.global.f32 	%f221, [%rd151+12];
	ld.global.f32 	%f222, [%rd5];
	sub.f32 	%f223, %f222, %f208;
	fma.rn.f32 	%f224, %f223, 0f3BBB989D, 0f3F000000;
	cvt.sat.f32.f32 	%f225, %f224;
	fma.rm.f32 	%f226, %f225, %f115, %f114;
	add.f32 	%f227, %f226, 0fCB40007F;
	neg.f32 	%f228, %f227;
	fma.rn.f32 	%f229, %f223, 0f3FB8AA3B, %f228;
	fma.rn.f32 	%f230, %f223, 0f32A57060, %f229;
	mov.b32 	%r201, %f226;
	shl.b32 	%r202, %r201, 23;
	mov.b32 	%f231, %r202;
	ex2.approx.ftz.f32 	%f232, %f230;
	mul.f32 	%f233, %f232, %f231;
	mul.f32 	%f234, %f233, 0f00000000;
	fma.rn.f32 	%f235, %f221, %f220, %f234;
	ld.global.f32 	%f236, [%rd8];
	div.rn.f32 	%f237, %f235, %f236;
	st.global.f32 	[%rd151+12], %f237;
	add.s32 	%r285, %r285, 4;
	setp.ne.s32 	%p26, %r285, %r287;
	@%p26 bra 	$L__BB5_49;
$L__BB5_50:
	setp.eq.s32 	%p27, %r65, 0;
	@%p27 bra 	$L__BB5_55;
	setp.eq.s32 	%p28, %r65, 1;
	@%p28 bra 	$L__BB5_53;
	ld.global.f32 	%f238, [%rd7];
	ld.global.f32 	%f239, [%rd4];
	ld.global.f32 	%f240, [%rd6];
	sub.f32 	%f241, %f239, %f240;
	fma.rn.f32 	%f242, %f241, 0f3BBB989D, 0f3F000000;
	cvt.sat.f32.f32 	%f243, %f242;
	mov.f32 	%f244, 0f4B400001;
	mov.f32 	%f245, 0f437C0000;
	fma.rm.f32 	%f246, %f243, %f245, %f244;
	add.f32 	%f247, %f246, 0fCB40007F;
	neg.f32 	%f248, %f247;
	fma.rn.f32 	%f249, %f241, 0f3FB8AA3B, %f248;
	fma.rn.f32 	%f250, %f241, 0f32A57060, %f249;
	mov.b32 	%r203, %f246;
	shl.b32 	%r204, %r203, 23;
	mov.b32 	%f251, %r204;
	ex2.approx.ftz.f32 	%f252, %f250;
	mul.f32 	%f253, %f252, %f251;
	mul.f32 	%f254, %f238, %f253;
	add.s32 	%r205, %r287, %r42;
	mul.wide.s32 	%rd152, %r205, 4;
	add.s64 	%rd153, %rd3, %rd152;
	ld.global.f32 	%f255, [%rd153];
	ld.global.f32 	%f256, [%rd5];
	sub.f32 	%f257, %f256, %f240;
	fma.rn.f32 	%f258, %f257, 0f3BBB989D, 0f3F000000;
	cvt.sat.f32.f32 	%f259, %f258;
	fma.rm.f32 	%f260, %f259, %f245, %f244;
	add.f32 	%f261, %f260, 0fCB40007F;
	neg.f32 	%f262, %f261;
	fma.rn.f32 	%f263, %f257, 0f3FB8AA3B, %f262;
	fma.rn.f32 	%f264, %f257, 0f32A57060, %f263;
	mov.b32 	%r206, %f260;
	shl.b32 	%r207, %r206, 23;
	mov.b32 	%f265, %r207;
	ex2.approx.ftz.f32 	%f266, %f264;
	mul.f32 	%f267, %f266, %f265;
	mul.f32 	%f268, %f267, 0f00000000;
	fma.rn.f32 	%f269, %f255, %f254, %f268;
	ld.global.f32 	%f270, [%rd8];
	div.rn.f32 	%f271, %f269, %f270;
	st.global.f32 	[%rd153], %f271;
	ld.global.f32 	%f272, [%rd7];
	ld.global.f32 	%f273, [%rd4];
	ld.global.f32 	%f274, [%rd6];
	sub.f32 	%f275, %f273, %f274;
	fma.rn.f32 	%f276, %f275, 0f3BBB989D, 0f3F000000;
	cvt.sat.f32.f32 	%f277, %f276;
	fma.rm.f32 	%f278, %f277, %f245, %f244;
	add.f32 	%f279, %f278, 0fCB40007F;
	neg.f32 	%f280, %f279;
	fma.rn.f32 	%f281, %f275, 0f3FB8AA3B, %f280;
	fma.rn.f32 	%f282, %f275, 0f32A57060, %f281;
	mov.b32 	%r208, %f278;
	shl.b32 	%r209, %r208, 23;
	mov.b32 	%f283, %r209;
	ex2.approx.ftz.f32 	%f284, %f282;
	mul.f32 	%f285, %f284, %f283;
	mul.f32 	%f286, %f272, %f285;
	ld.global.f32 	%f287, [%rd153+4];
	ld.global.f32 	%f288, [%rd5];
	sub.f32 	%f289, %f288, %f274;
	fma.rn.f32 	%f290, %f289, 0f3BBB989D, 0f3F000000;
	cvt.sat.f32.f32 	%f291, %f290;
	fma.rm.f32 	%f292, %f291, %f245, %f244;
	add.f32 	%f293, %f292, 0fCB40007F;
	neg.f32 	%f294, %f293;
	fma.rn.f32 	%f295, %f289, 0f3FB8AA3B, %f294;
	fma.rn.f32 	%f296, %f289, 0f32A57060, %f295;
	mov.b32 	%r210, %f292;
	shl.b32 	%r211, %r210, 23;
	mov.b32 	%f297, %r211;
	ex2.approx.ftz.f32 	%f298, %f296;
	mul.f32 	%f299, %f298, %f297;
	mul.f32 	%f300, %f299, 0f00000000;
	fma.rn.f32 	%f301, %f287, %f286, %f300;
	ld.global.f32 	%f302, [%rd8];
	div.rn.f32 	%f303, %f301, %f302;
	st.global.f32 	[%rd153+4], %f303;
	add.s32 	%r287, %r287, 2;
$L__BB5_53:
	and.b32  	%r212, %r73, 1;
	setp.eq.b32 	%p29, %r212, 1;
	not.pred 	%p30, %p29;
	@%p30 bra 	$L__BB5_55;
	ld.global.f32 	%f304, [%rd7];
	ld.global.f32 	%f305, [%rd4];
	ld.global.f32 	%f306, [%rd6];
	sub.f32 	%f307, %f305, %f306;
	fma.rn.f32 	%f308, %f307, 0f3BBB989D, 0f3F000000;
	cvt.sat.f32.f32 	%f309, %f308;
	mov.f32 	%f310, 0f4B400001;
	mov.f32 	%f311, 0f437C0000;
	fma.rm.f32 	%f312, %f309, %f311, %f310;
	add.f32 	%f313, %f312, 0fCB40007F;
	neg.f32 	%f314, %f313;
	fma.rn.f32 	%f315, %f307, 0f3FB8AA3B, %f314;
	fma.rn.f32 	%f316, %f307, 0f32A57060, %f315;
	mov.b32 	%r213, %f312;
	shl.b32 	%r214, %r213, 23;
	mov.b32 	%f317, %r214;
	ex2.approx.ftz.f32 	%f318, %f316;
	mul.f32 	%f319, %f318, %f317;
	mul.f32 	%f320, %f304, %f319;
	add.s32 	%r215, %r287, %r42;
	mul.wide.s32 	%rd154, %r215, 4;
	add.s64 	%rd155, %rd3, %rd154;
	ld.global.f32 	%f321, [%rd155];
	ld.global.f32 	%f322, [%rd5];
	sub.f32 	%f323, %f322, %f306;
	fma.rn.f32 	%f324, %f323, 0f3BBB989D, 0f3F000000;
	cvt.sat.f32.f32 	%f325, %f324;
	fma.rm.f32 	%f326, %f325, %f311, %f310;
	add.f32 	%f327, %f326, 0fCB40007F;
	neg.f32 	%f328, %f327;
	fma.rn.f32 	%f329, %f323, 0f3FB8AA3B, %f328;
	fma.rn.f32 	%f330, %f323, 0f32A57060, %f329;
	mov.b32 	%r216, %f326;
	shl.b32 	%r217, %r216, 23;
	mov.b32 	%f331, %r217;
	ex2.approx.ftz.f32 	%f332, %f330;
	mul.f32 	%f333, %f332, %f331;
	mul.f32 	%f334, %f333, 0f00000000;
	fma.rn.f32 	%f335, %f321, %f320, %f334;
	ld.global.f32 	%f336, [%rd8];
	div.rn.f32 	%f337, %f335, %f336;
	st.global.f32 	[%rd155], %f337;
$L__BB5_55:
	ld.global.f32 	%f418, [%rd6];
	st.global.f32 	[%rd4], %f418;
	ld.global.f32 	%f419, [%rd8];
	st.global.f32 	[%rd7], %f419;
	ret;

}


// ===== COMPILED SASS (sm_100) =====

	.target	sm_100

	.elftype	@"ET_EXEC"


//--------------------- .note.nv.tkinfo           --------------------------
	.section	.note.nv.tkinfo,"",@"SHT_NOTE"
	.sectionflags	@"SHF_NOTE_NV_TKINFO"
	.tkinfo
        /*0018*/ 	.word	0x00000002
        /*0030*/ 	.string	""
        /*0030*/ 	.string	"ptxas"
        /*0030*/ 	.string	"Cuda compilation tools, release 13.0, V13.0.88"
        /*0030*/ 	.string	"Build cuda_13.0.r13.0/compiler.36424714_0"
        /*0030*/ 	.string	"-arch sm_100 -m 64 "



//--------------------- .note.nv.cuinfo           --------------------------
	.section	.note.nv.cuinfo,"",@"SHT_NOTE"
	.sectionflags	@"SHF_NOTE_NV_CUINFO"
        /*0018*/ 	.short	0x0002
        /*001a*/ 	.short	0x0064
        /*001c*/ 	.short	0x0082
	.zero		2


//--------------------- .nv.info                  --------------------------
	.section	.nv.info,"",@"SHT_CUDA_INFO"
	.align	4


	//----- nvinfo : EIATTR_REGCOUNT
	.align		4
        /*0000*/ 	.byte	0x04, 0x2f
        /*0002*/ 	.short	(.L_1 - .L_0)
	.align		4
.L_0:
        /*0004*/ 	.word	index@(_Z13init_m_kernelPfi)
        /*0008*/ 	.word	0x0000000a


	//----- nvinfo : EIATTR_FRAME_SIZE
	.align		4
.L_1:
        /*000c*/ 	.byte	0x04, 0x11
        /*000e*/ 	.short	(.L_3 - .L_2)
	.align		4
.L_2:
        /*0010*/ 	.word	index@(_Z13init_m_kernelPfi)
        /*0014*/ 	.word	0x00000000


	//----- nvinfo : EIATTR_REGCOUNT
	.align		4
.L_3:
        /*0018*/ 	.byte	0x04, 0x2f
        /*001a*/ 	.short	(.L_5 - .L_4)
	.align		4
.L_4:
        /*001c*/ 	.word	index@(_Z19QKDotAndScalar_CUDAPfS_S_iiif)
        /*0020*/ 	.word	0x00000028


	//----- nvinfo : EIATTR_FRAME_SIZE
	.align		4
.L_5:
        /*0024*/ 	.byte	0x04, 0x11
        /*0026*/ 	.short	(.L_7 - .L_6)
	.align		4
.L_6:
        /*0028*/ 	.word	index@(_Z19QKDotAndScalar_CUDAPfS_S_iiif)
        /*002c*/ 	.word	0x00000000


	//----- nvinfo : EIATTR_REGCOUNT
	.align		4
.L_7:
        /*0030*/ 	.byte	0x04, 0x2f
        /*0032*/ 	.short	(.L_9 - .L_8)
	.align		4
.L_8:
        /*0034*/ 	.word	index@(_Z11RowMax_CUDAPfS_ii)
        /*0038*/ 	.word	0x00000020


	//----- nvinfo : EIATTR_FRAME_SIZE
	.align		4
.L_9:
        /*003c*/ 	.byte	0x04, 0x11
        /*003e*/ 	.short	(.L_11 - .L_10)
	.align		4
.L_10:
        /*0040*/ 	.word	index@(_Z11RowMax_CUDAPfS_ii)
        /*0044*/ 	.word	0x00000000


	//----- nvinfo : EIATTR_REGCOUNT
	.align		4
.L_11:
        /*0048*/ 	.byte	0x04, 0x2f
        /*004a*/ 	.short	(.L_13 - .L_12)
	.align		4
.L_12:
        /*004c*/ 	.word	index@(_Z19MinusMaxAndExp_CUDAPfS_S_ii)
        /*0050*/ 	.word	0x0000000e


	//----- nvinfo : EIATTR_FRAME_SIZE
	.align		4
.L_13:
        /*0054*/ 	.byte	0x04, 0x11
        /*0056*/ 	.short	(.L_15 - .L_14)
	.align		4
.L_14:
        /*0058*/ 	.word	index@(_Z19MinusMaxAndExp_CUDAPfS_S_ii)
        /*005c*/ 	.word	0x00000000


	//----- nvinfo : EIATTR_REGCOUNT
	.align		4
.L_15:
        /*0060*/ 	.byte	0x04, 0x2f
        /*0062*/ 	.short	(.L_17 - .L_16)
	.align		4
.L_16:
        /*0064*/ 	.word	index@(_Z11RowSum_CUDAPfS_ii)
        /*0068*/ 	.word	0x0000001f


	//----- nvinfo : EIATTR_FRAME_SIZE
	.align		4
.L_17:
        /*006c*/ 	.byte	0x04, 0x11
        /*006e*/ 	.short	(.L_19 - .L_18)
	.align		4
.L_18:
        /*0070*/ 	.word	index@(_Z11RowSum_CUDAPfS_ii)
        /*0074*/ 	.word	0x00000000


	//----- nvinfo : EIATTR_REGCOUNT
	.align		4
.L_19:
        /*0078*/ 	.byte	0x04, 0x2f
        /*007a*/ 	.short	(.L_21 - .L_20)
	.align		4
.L_20:
        /*007c*/ 	.word	index@(_Z13UpdateOi_CUDAPfS_S_S_S_S_S_S_S_iii)
        /*0080*/ 	.word	0x00000020


	//----- nvinfo : EIATTR_FRAME_SIZE
	.align		4
.L_21:
        /*0084*/ 	.byte	0x04, 0x11
        /*0086*/ 	.short	(.L_23 - .L_22)
	.align		4
.L_22:
        /*0088*/ 	.word	index@($__internal_0_$__cuda_sm3x_div_rn_noftz_f32_slowpath)
        /*008c*/ 	.word	0x00000000


	//----- nvinfo : EIATTR_FRAME_SIZE
	.align		4
.L_23:
        /*0090*/ 	.byte	0x04, 0x11
        /*0092*/ 	.short	(.L_25 - .L_24)
	.align		4
.L_24:
        /*0094*/ 	.word	index@(_Z13UpdateOi_CUDAPfS_S_S_S_S_S_S_S_iii)
        /*0098*/ 	.word	0x00000000


	//----- nvinfo : EIATTR_MIN_STACK_SIZE
	.align		4
.L_25:
        /*009c*/ 	.byte	0x04, 0x12
        /*009e*/ 	.short	(.L_27 - .L_26)
	.align		4
.L_26:
        /*00a0*/ 	.word	index@(_Z13UpdateOi_CUDAPfS_S_S_S_S_S_S_S_iii)
        /*00a4*/ 	.word	0x00000000


	//----- nvinfo : EIATTR_MIN_STACK_SIZE
	.align		4
.L_27:
        /*00a8*/ 	.byte	0x04, 0x12
        /*00aa*/ 	.short	(.L_29 - .L_28)
	.align		4
.L_28:
        /*00ac*/ 	.word	index@(_Z11RowSum_CUDAPfS_ii)
        /*00b0*/ 	.word	0x00000000


	//----- nvinfo : EIATTR_MIN_STACK_SIZE
	.align		4
.L_29:
        /*00b4*/ 	.byte	0x04, 0x12
        /*00b6*/ 	.short	(.L_31 - .L_30)
	.align		4
.L_30:
        /*00b8*/ 	.word	index@(_Z19MinusMaxAndExp_CUDAPfS_S_ii)
        /*00bc*/ 	.word	0x00000000


	//----- nvinfo : EIATTR_MIN_STACK_SIZE
	.align		4
.L_31:
        /*00c0*/ 	.byte	0x04, 0x12
        /*00c2*/ 	.short	(.L_33 - .L_32)
	.align		4
.L_32:
        /*00c4*/ 	.word	index@(_Z11RowMax_CUDAPfS_ii)
        /*00c8*/ 	.word	0x00000000


	//----- nvinfo : EIATTR_MIN_STACK_SIZE
	.align		4
.L_33:
        /*00cc*/ 	.byte	0x04, 0x12
        /*00ce*/ 	.short	(.L_35 - .L_34)
	.align		4
.L_34:
        /*00d0*/ 	.word	index@(_Z19QKDotAndScalar_CUDAPfS_S_iiif)
        /*00d4*/ 	.word	0x00000000


	//----- nvinfo : EIATTR_MIN_STACK_SIZE
	.align		4
.L_35:
        /*00d8*/ 	.byte	0x04, 0x12
        /*00da*/ 	.short	(.L_37 - .L_36)
	.align		4
.L_36:
        /*00dc*/ 	.word	index@(_Z13init_m_kernelPfi)
        /*00e0*/ 	.word	0x00000000
.L_37:


//--------------------- .nv.compat                --------------------------
	.section	.nv.compat,"",@"SHT_CUDA_COMPAT_INFO"
	.align	4
        /*0000*/ 	.byte	0x02, 0x09, 0x00, 0x00, 0x02, 0x02, 0x01, 0x00, 0x02, 0x05, 0x05, 0x00, 0x03, 0x07, 0x01, 0x01
        /*0010*/ 	.byte	0x02, 0x03, 0x00, 0x00, 0x02, 0x06, 0x01, 0x00, 0x04, 0x0b, 0x08, 0x00, 0x01, 0x00, 0x00, 0x00
        /*0020*/ 	.byte	0x00, 0x00, 0x00, 0x00


//--------------------- .nv.info._Z13UpdateOi_CUDAPfS_S_S_S_S_S_S_S_iii --------------------------
	.section	.nv.info._Z13UpdateOi_CUDAPfS_S_S_S_S_S_S_S_iii,"",@"SHT_CUDA_INFO"
	.sectionflags	@""
	.align	4


	//----- nvinfo : EIATTR_CUDA_API_VERSION
	.align		4
        /*0000*/ 	.byte	0x04, 0x37
        /*0002*/ 	.short	(.L_39 - .L_38)
.L_38:
        /*0004*/ 	.word	0x00000082


	//----- nvinfo : EIATTR_KPARAM_INFO
	.align		4
.L_39:
        /*0008*/ 	.byte	0x04, 0x17
        /*000a*/ 	.short	(.L_41 - .L_40)
.L_40:
        /*000c*/ 	.word	0x00000000
        /*0010*/ 	.short	0x000b
        /*0012*/ 	.short	0x0050
        /*0014*/ 	.byte	0x00, 0xf0, 0x11, 0x00


	//----- nvinfo : EIATTR_KPARAM_INFO
	.align		4
.L_41:
        /*0018*/ 	.byte	0x04, 0x17
        /*001a*/ 	.short	(.L_43 - .L_42)
.L_42:
        /*001c*/ 	.word	0x00000000
        /*0020*/ 	.short	0x000a
        /*0022*/ 	.short	0x004c
        /*0024*/ 	.byte	0x00, 0xf0, 0x11, 0x00


	//----- nvinfo : EIATTR_KPARAM_INFO
	.align		4
.L_43:
        /*0028*/ 	.byte	0x04, 0x17
        /*002a*/ 	.short	(.L_45 - .L_44)
.L_44:
        /*002c*/ 	.word	0x00000000
        /*0030*/ 	.short	0x0009
        /*0032*/ 	.short	0x0048
        /*0034*/ 	.byte	0x00, 0xf0, 0x11, 0x00


	//----- nvinfo : EIATTR_KPARAM_INFO
	.align		4
.L_45:
        /*0038*/ 	.byte	0x04, 0x17
        /*003a*/ 	.short	(.L_47 - .L_46)
.L_46:
        /*003c*/ 	.word	0x00000000
        /*0040*/ 	.short	0x0008
        /*0042*/ 	.short	0x0040
        /*0044*/ 	.byte	0x00, 0xf5, 0x21, 0x00


	//----- nvinfo : EIATTR_KPARAM_INFO
	.align		4
.L_47:
        /*0048*/ 	.byte	0x04, 0x17
        /*004a*/ 	.short	(.L_49 - .L_48)
.L_48:
        /*004c*/ 	.word	0x00000000
        /*0050*/ 	.short	0x0007
        /*0052*/ 	.short	0x0038
        /*0054*/ 	.byte	0x00, 0xf5, 0x21, 0x00


	//----- nvinfo : EIATTR_KPARAM_INFO
	.align		4
.L_49:
        /*0058*/ 	.byte	0x04, 0x17
        /*005a*/ 	.short	(.L_51 - .L_50)
.L_50:
        /*005c*/ 	.word	0x00000000
        /*0060*/ 	.short	0x0006
        /*0062*/ 	.short	0x0030
        /*0064*/ 	.byte	0x00, 0xf5, 0x21, 0x00


	//----- nvinfo : EIATTR_KPARAM_INFO
	.align		4
.L_51:
        /*0068*/ 	.byte	0x04, 0x17
        /*006a*/ 	.short	(.L_53 - .L_52)
.L_52:
        /*006c*/ 	.word	0x00000000
        /*0070*/ 	.short	0x0005
        /*0072*/ 	.short	0x0028
        /*0074*/ 	.byte	0x00, 0xf5, 0x21, 0x00


	//----- nvinfo : EIATTR_KPARAM_INFO
	.align		4
.L_53:
        /*0078*/ 	.byte	0x04, 0x17
        /*007a*/ 	.short	(.L_55 - .L_54)
.L_54:
        /*007c*/ 	.word	0x00000000
        /*0080*/ 	.short	0x0004
        /*0082*/ 	.short	0x0020
        /*0084*/ 	.byte	0x00, 0xf5, 0x21, 0x00


	//----- nvinfo : EIATTR_KPARAM_INFO
	.align		4
.L_55:
        /*0088*/ 	.byte	0x04, 0x17
        /*008a*/ 	.short	(.L_57 - .L_56)
.L_56:
        /*008c*/ 	.word	0x00000000
        /*0090*/ 	.short	0x0003
        /*0092*/ 	.short	0x0018
        /*0094*/ 	.byte	0x00, 0xf5, 0x21, 0x00


	//----- nvinfo : EIATTR_KPARAM_INFO
	.align		4
.L_57:
        /*0098*/ 	.byte	0x04, 0x17
        /*009a*/ 	.short	(.L_59 - .L_58)
.L_58:
        /*009c*/ 	.word	0x00000000
        /*00a0*/ 	.short	0x0002
        /*00a2*/ 	.short	0x0010
        /*00a4*/ 	.byte	0x00, 0xf5, 0x21, 0x00


	//----- nvinfo : EIATTR_KPARAM_INFO
	.align		4
.L_59:
        /*00a8*/ 	.byte	0x04, 0x17
        /*00aa*/ 	.short	(.L_61 - .L_60)
.L_60:
        /*00ac*/ 	.word	0x00000000
        /*00b0*/ 	.short	0x0001
        /*00b2*/ 	.short	0x0008
        /*00b4*/ 	.byte	0x00, 0xf5, 0x21, 0x00


	//----- nvinfo : EIATTR_KPARAM_INFO
	.align		4
.L_61:
        /*00b8*/ 	.byte	0x04, 0x17
        /*00ba*/ 	.short	(.L_63 - .L_62)
.L_62:
        /*00bc*/ 	.word	0x00000000
        /*00c0*/ 	.short	0x0000
        /*00c2*/ 	.short	0x0000
        /*00c4*/ 	.byte	0x00, 0xf5, 0x21, 0x00


	//----- nvinfo : EIATTR_SPARSE_MMA_MASK
	.align		4
.L_63:
        /*00c8*/ 	.byte	0x03, 0x50
        /*00ca*/ 	.short	0x0000


	//----- nvinfo : EIATTR_MAXREG_COUNT
	.align		4
        /*00cc*/ 	.byte	0x03, 0x1b
        /*00ce*/ 	.short	0x00ff


	//----- nvinfo : EIATTR_NUM_BARRIERS
	.align		4
        /*00d0*/ 	.byte	0x02, 0x4c
        /*00d2*/ 	.byte	0x01
	.zero		1


	//----- nvinfo : EIATTR_MERCURY_ISA_VERSION
	.align		4
        /*00d4*/ 	.byte	0x03, 0x5f
        /*00d6*/ 	.short	0x0101


	//----- nvinfo : EIATTR_VRC_CTA_INIT_COUNT
	.align		4
        /*00d8*/ 	.byte	0x02, 0x4a
	.zero		1
	.zero		1


	//----- nvinfo : EIATTR_EXIT_INSTR_OFFSETS
	.align		4
        /*00dc*/ 	.byte	0x04, 0x1c
        /*00de*/ 	.short	(.L_65 - .L_64)


	//   ....[0]....
.L_64:
        /*00e0*/ 	.word	0x00003b80


	//----- nvinfo : EIATTR_CRS_STACK_SIZE
	.align		4
.L_65:
        /*00e4*/ 	.byte	0x04, 0x1e
        /*00e6*/ 	.short	(.L_67 - .L_66)
.L_66:
        /*00e8*/ 	.word	0x00000000


	//----- nvinfo : EIATTR_CBANK_PARAM_SIZE
	.align		4
.L_67:
        /*00ec*/ 	.byte	0x03, 0x19
        /*00ee*/ 	.short	0x0054


	//----- nvinfo : EIATTR_PARAM_CBANK
	.align		4
        /*00f0*/ 	.byte	0x04, 0x0a
        /*00f2*/ 	.short	(.L_69 - .L_68)
	.align		4
.L_68:
        /*00f4*/ 	.word	index@(.nv.constant0._Z13UpdateOi_CUDAPfS_S_S_S_S_S_S_S_iii)
        /*00f8*/ 	.short	0x0380
        /*00fa*/ 	.short	0x0054


	//----- nvinfo : EIATTR_SW_WAR
	.align		4
.L_69:
        /*00fc*/ 	.byte	0x04, 0x36
        /*00fe*/ 	.short	(.L_71 - .L_70)
.L_70:
        /*0100*/ 	.word	0x00000008
.L_71:


//--------------------- .nv.info._Z11RowSum_CUDAPfS_ii --------------------------
	.section	.nv.info._Z11RowSum_CUDAPfS_ii,"",@"SHT_CUDA_INFO"
	.sectionflags	@""
	.align	4


	//----- nvinfo : EIATTR_CUDA_API_VERSION
	.align		4
        /*0000*/ 	.byte	0x04, 0x37
        /*0002*/ 	.short	(.L_73 - .L_72)
.L_72:
        /*0004*/ 	.word	0x00000082


	//----- nvinfo : EIATTR_KPARAM_INFO
	.align		4
.L_73:
        /*0008*/ 	.byte	0x04, 0x17
        /*000a*/ 	.short	(.L_75 - .L_74)
.L_74:
        /*000c*/ 	.word	0x00000000
        /*0010*/ 	.short	0x0003
        /*0012*/ 	.short	0x0014
        /*0014*/ 	.byte	0x00, 0xf0, 0x11, 0x00


	//----- nvinfo : EIATTR_KPARAM_INFO
	.align		4
.L_75:
        /*0018*/ 	.byte	0x04, 0x17
        /*001a*/ 	.short	(.L_77 - .L_76)
.L_76:
        /*001c*/ 	.word	0x00000000
        /*0020*/ 	.short	0x0002
        /*0022*/ 	.short	0x0010
        /*0024*/ 	.byte	0x00, 0xf0, 0x11, 0x00


	//----- nvinfo : EIATTR_KPARAM_INFO
	.align		4
.L_77:
        /*0028*/ 	.byte	0x04, 0x17
        /*002a*/ 	.short	(.L_79 - .L_78)
.L_78:
        /*002c*/ 	.word	0x00000000
        /*0030*/ 	.short	0x0001
        /*0032*/ 	.short	0x0008
        /*0034*/ 	.byte	0x00, 0xf5, 0x21, 0x00


	//----- nvinfo : EIATTR_KPARAM_INFO
	.align		4
.L_79:
        /*0038*/ 	.byte	0x04, 0x17
        /*003a*/ 	.short	(.L_81 - .L_80)
.L_80:
        /*003c*/ 	.word	0x00000000
        /*0040*/ 	.short	0x0000
        /*0042*/ 	.short	0x0000
        /*0044*/ 	.byte	0x00, 0xf5, 0x21, 0x00


	//----- nvinfo : EIATTR_SPARSE_MMA_MASK
	.align		4
.L_81:
        /*0048*/ 	.byte	0x03, 0x50
        /*004a*/ 	.short	0x0000


	//----- nvinfo : EIATTR_MAXREG_COUNT
	.align		4
        /*004c*/ 	.byte	0x03, 0x1b
        /*004e*/ 	.short	0x00ff


	//----- nvinfo : EIATTR_MERCURY_ISA_VERSION
	.align		4
        /*0050*/ 	.byte	0x03, 0x5f
        /*0052*/ 	.short	0x0101


	//----- nvinfo : EIATTR_VRC_CTA_INIT_COUNT
	.align		4
        /*0054*/ 	.byte	0x02, 0x4a
	.zero		1
	.zero		1


	//----- nvinfo : EIATTR_EXIT_INSTR_OFFSETS
	.align		4
        /*0058*/ 	.byte	0x04, 0x1c
        /*005a*/ 	.short	(.L_83 - .L_82)


	//   ....[0]....
.L_82:
        /*005c*/ 	.word	0x00000770


	//----- nvinfo : EIATTR_CBANK_PARAM_SIZE
	.align		4
.L_83:
        /*0060*/ 	.byte	0x03, 0x19
        /*0062*/ 	.short	0x0018


	//----- nvinfo : EIATTR_PARAM_CBANK
	.align		4
        /*0064*/ 	.byte	0x04, 0x0a
        /*0066*/ 	.short	(.L_85 - .L_84)
	.align		4
.L_84:
        /*0068*/ 	.word	index@(.nv.constant0._Z11RowSum_CUDAPfS_ii)
        /*006c*/ 	.short	0x0380
        /*006e*/ 	.short	0x0018


	//----- nvinfo : EIATTR_SW_WAR
	.align		4
.L_85:
        /*0070*/ 	.byte	0x04, 0x36
        /*0072*/ 	.short	(.L_87 - .L_86)
.L_86:
        /*0074*/ 	.word	0x00000008
.L_87:


//--------------------- .nv.info._Z19MinusMaxAndExp_CUDAPfS_S_ii --------------------------
	.section	.nv.info._Z19MinusMaxAndExp_CUDAPfS_S_ii,"",@"SHT_CUDA_INFO"
	.sectionflags	@""
	.align	4


	//----- nvinfo : EIATTR_CUDA_API_VERSION
	.align		4
        /*0000*/ 	.byte	0x04, 0x37
        /*0002*/ 	.short	(.L_89 - .L_88)
.L_88:
        /*0004*/ 	.word	0x00000082


	//----- nvinfo : EIATTR_KPARAM_INFO
	.align		4
.L_89:
        /*0008*/ 	.byte	0x04, 0x17
        /*000a*/ 	.short	(.L_91 - .L_90)
.L_90:
        /*000c*/ 	.word	0x00000000
        /*0010*/ 	.short	0x0004
        /*0012*/ 	.short	0x001c
        /*0014*/ 	.byte	0x00, 0xf0, 0x11, 0x00


	//----- nvinfo : EIATTR_KPARAM_INFO
	.align		4
.L_91:
        /*0018*/ 	.byte	0x04, 0x17
        /*001a*/ 	.short	(.L_93 - .L_92)
.L_92:
        /*001c*/ 	.word	0x00000000
        /*0020*/ 	.short	0x0003
        /*0022*/ 	.short	0x0018
        /*0024*/ 	.byte	0x00, 0xf0, 0x11, 0x00


	//----- nvinfo : EIATTR_KPARAM_INFO
	.align		4
.L_93:
        /*0028*/ 	.byte	0x04, 0x17
        /*002a*/ 	.short	(.L_95 - .L_94)
.L_94:
        /*002c*/ 	.word	0x00000000
        /*0030*/ 	.short	0x0002
        /*0032*/ 	.short	0x0010
        /*0034*/ 	.byte	0x00, 0xf5, 0x21, 0x00


	//----- nvinfo : EIATTR_KPARAM_INFO
	.align		4
.L_95:
        /*0038*/ 	.byte	0x04, 0x17
        /*003a*/ 	.short	(.L_97 - .L_96)
.L_96:
        /*003c*/ 	.word	0x00000000
        /*0040*/ 	.short	0x0001
        /*0042*/ 	.short	0x0008
        /*0044*/ 	.byte	0x00, 0xf5, 0x21, 0x00


	//----- nvinfo : EIATTR_KPARAM_INFO
	.align		4
.L_97:
        /*0048*/ 	.byte	0x04, 0x17
        /*004a*/ 	.short	(.L_99 - .L_98)
.L_98:
        /*004c*/ 	.word	0x00000000
        /*0050*/ 	.short	0x0000
        /*0052*/ 	.short	0x0000
        /*0054*/ 	.byte	0x00, 0xf5, 0x21, 0x00


	//----- nvinfo : EIATTR_SPARSE_MMA_MASK
	.align		4
.L_99:
        /*0058*/ 	.byte	0x03, 0x50
        /*005a*/ 	.short	0x0000


	//----- nvinfo : EIATTR_MAXREG_COUNT
	.align		4
        /*005c*/ 	.byte	0x03, 0x1b
        /*005e*/ 	.short	0x00ff


	//----- nvinfo : EIATTR_MERCURY_ISA_VERSION
	.align		4
        /*0060*/ 	.byte	0x03, 0x5f
        /*0062*/ 	.short	0x0101


	//----- nvinfo : EIATTR_VRC_CTA_INIT_COUNT
	.align		4
        /*0064*/ 	.byte	0x02, 0x4a
	.zero		1
	.zero		1


	//----- nvinfo : EIATTR_EXIT_INSTR_OFFSETS
	.align		4
        /*0068*/ 	.byte	0x04, 0x1c
        /*006a*/ 	.short	(.L_101 - .L_100)


	//   ....[0]....
.L_100:
        /*006c*/ 	.word	0x00000200


	//----- nvinfo : EIATTR_CBANK_PARAM_SIZE
	.align		4
.L_101:
        /*0070*/ 	.byte	0x03, 0x19
        /*0072*/ 	.short	0x0020


	//----- nvinfo : EIATTR_PARAM_CBANK
	.align		4
        /*0074*/ 	.byte	0x04, 0x0a
        /*0076*/ 	.short	(.L_103 - .L_102)
	.align		4
.L_102:
        /*0078*/ 	.word	index@(.nv.constant0._Z19MinusMaxAndExp_CUDAPfS_S_ii)
        /*007c*/ 	.short	0x0380
        /*007e*/ 	.short	0x0020


	//----- nvinfo : EIATTR_SW_WAR
	.align		4
.L_103:
        /*0080*/ 	.byte	0x04, 0x36
        /*0082*/ 	.short	(.L_105 - .L_104)
.L_104:
        /*0084*/ 	.word	0x00000008
.L_105:


//--------------------- .nv.info._Z11RowMax_CUDAPfS_ii --------------------------
	.section	.nv.info._Z11RowMax_CUDAPfS_ii,"",@"SHT_CUDA_INFO"
	.sectionflags	@""
	.align	4


	//----- nvinfo : EIATTR_CUDA_API_VERSION
	.align		4
        /*0000*/ 	.byte	0x04, 0x37
        /*0002*/ 	.short	(.L_107 - .L_106)
.L_106:
        /*0004*/ 	.word	0x00000082


	//----- nvinfo : EIATTR_KPARAM_INFO
	.align		4
.L_107:
        /*0008*/ 	.byte	0x04, 0x17
        /*000a*/ 	.short	(.L_109 - .L_108)
.L_108:
        /*000c*/ 	.word	0x00000000
        /*0010*/ 	.short	0x0003
        /*0012*/ 	.short	0x0014
        /*0014*/ 	.byte	0x00, 0xf0, 0x11, 0x00


	//----- nvinfo : EIATTR_KPARAM_INFO
	.align		4
.L_109:
        /*0018*/ 	.byte	0x04, 0x17
        /*001a*/ 	.short	(.L_111 - .L_110)
.L_110:
        /*001c*/ 	.word	0x00000000
        /*0020*/ 	.short	0x0002
        /*0022*/ 	.short	0x0010
        /*0024*/ 	.byte	0x00, 0xf0, 0x11, 0x00


	//----- nvinfo : EIATTR_KPARAM_INFO
	.align		4
.L_111:
        /*0028*/ 	.byte	0x04, 0x17
        /*002a*/ 	.short	(.L_113 - .L_112)
.L_112:
        /*002c*/ 	.word	0x00000000
        /*0030*/ 	.short	0x0001
        /*0032*/ 	.short	0x0008
        /*0034*/ 	.byte	0x00, 0xf5, 0x21, 0x00


	//----- nvinfo : EIATTR_KPARAM_INFO
	.align		4
.L_113:
        /*0038*/ 	.byte	0x04, 0x17
        /*003a*/ 	.short	(.L_115 - .L_114)
.L_114:
        /*003c*/ 	.word	0x00000000
        /*0040*/ 	.short	0x0000
        /*0042*/ 	.short	0x0000
        /*0044*/ 	.byte	0x00, 0xf5, 0x21, 0x00


	//----- nvinfo : EIATTR_SPARSE_MMA_MASK
	.align		4
.L_115:
        /*0048*/ 	.byte	0x03, 0x50
        /*004a*/ 	.short	0x0000


	//----- nvinfo : EIATTR_MAXREG_COUNT
	.align		4
        /*004c*/ 	.byte	0x03, 0x1b
        /*004e*/ 	.short	0x00ff


	//----- nvinfo : EIATTR_MERCURY_ISA_VERSION
	.align		4
        /*0050*/ 	.byte	0x03, 0x5f
        /*0052*/ 	.short	0x0101


	//----- nvinfo : EIATTR_VRC_CTA_INIT_COUNT
	.align		4
        /*0054*/ 	.byte	0x02, 0x4a
	.zero		1
	.zero		1


	//----- nvinfo : EIATTR_EXIT_INSTR_OFFSETS
	.align		4
        /*0058*/ 	.byte	0x04, 0x1c
        /*005a*/ 	.short	(.L_117 - .L_116)


	//   ....[0]....
.L_116:
        /*005c*/ 	.word	0x000008f0


	//----- nvinfo : EIATTR_CBANK_PARAM_SIZE
	.align		4
.L_117:
        /*0060*/ 	.byte	0x03, 0x19
        /*0062*/ 	.short	0x0018


	//----- nvinfo : EIATTR_PARAM_CBANK
	.align		4
        /*0064*/ 	.byte	0x04, 0x0a
        /*0066*/ 	.short	(.L_119 - .L_118)
	.align		4
.L_118:
        /*0068*/ 	.word	index@(.nv.constant0._Z11RowMax_CUDAPfS_ii)
        /*006c*/ 	.short	0x0380
        /*006e*/ 	.short	0x0018


	//----- nvinfo : EIATTR_SW_WAR
	.align		4
.L_119:
        /*0070*/ 	.byte	0x04, 0x36
        /*0072*/ 	.short	(.L_121 - .L_120)
.L_120:
        /*0074*/ 	.word	0x00000008
.L_121:


//--------------------- .nv.info._Z19QKDotAndScalar_CUDAPfS_S_iiif --------------------------
	.section	.nv.info._Z19QKDotAndScalar_CUDAPfS_S_iiif,"",@"SHT_CUDA_INFO"
	.sectionflags	@""
	.align	4


	//----- nvinfo : EIATTR_CUDA_API_VERSION
	.align		4
        /*0000*/ 	.byte	0x04, 0x37
        /*0002*/ 	.short	(.L_123 - .L_122)
.L_122:
        /*0004*/ 	.word	0x00000082


	//----- nvinfo : EIATTR_KPARAM_INFO
	.align		4
.L_123:
        /*0008*/ 	.byte	0x04, 0x17
        /*000a*/ 	.short	(.L_125 - .L_124)
.L_124:
        /*000c*/ 	.word	0x00000000
        /*0010*/ 	.short	0x0006
        /*0012*/ 	.short	0x0024
        /*0014*/ 	.byte	0x00, 0xf0, 0x11, 0x00


	//----- nvinfo : EIATTR_KPARAM_INFO
	.align		4
.L_125:
        /*0018*/ 	.byte	0x04, 0x17
        /*001a*/ 	.short	(.L_127 - .L_126)
.L_126:
        /*001c*/ 	.word	0x00000000
        /*0020*/ 	.short	0x0005
        /*0022*/ 	.short	0x0020
        /*0024*/ 	.byte	0x00, 0xf0, 0x11, 0x00


	//----- nvinfo : EIATTR_KPARAM_INFO
	.align		4
.L_127:
        /*0028*/ 	.byte	0x04, 0x17
        /*002a*/ 	.short	(.L_129 - .L_128)
.L_128:
        /*002c*/ 	.word	0x00000000
        /*0030*/ 	.short	0x0004
        /*0032*/ 	.short	0x001c
        /*0034*/ 	.byte	0x00, 0xf0, 0x11, 0x00


	//----- nvinfo : EIATTR_KPARAM_INFO
	.align		4
.L_129:
        /*0038*/ 	.byte	0x04, 0x17
        /*003a*/ 	.short	(.L_131 - .L_130)
.L_130:
        /*003c*/ 	.word	0x00000000
        /*0040*/ 	.short	0x0003
        /*0042*/ 	.short	0x0018
        /*0044*/ 	.byte	0x00, 0xf0, 0x11, 0x00


	//----- nvinfo : EIATTR_KPARAM_INFO
	.align		4
.L_131:
        /*0048*/ 	.byte	0x04, 0x17
        /*004a*/ 	.short	(.L_133 - .L_132)
.L_132:
        /*004c*/ 	.word	0x00000000
        /*0050*/ 	.short	0x0002
        /*0052*/ 	.short	0x0010
        /*0054*/ 	.byte	0x00, 0xf5, 0x21, 0x00


	//----- nvinfo : EIATTR_KPARAM_INFO
	.align		4
.L_133:
        /*0058*/ 	.byte	0x04, 0x17
        /*005a*/ 	.short	(.L_135 - .L_134)
.L_134:
        /*005c*/ 	.word	0x00000000
        /*0060*/ 	.short	0x0001
        /*0062*/ 	.short	0x0008
        /*0064*/ 	.byte	0x00, 0xf5, 0x21, 0x00


	//----- nvinfo : EIATTR_KPARAM_INFO
	.align		4
.L_135:
        /*0068*/ 	.byte	0x04, 0x17
        /*006a*/ 	.short	(.L_137 - .L_136)
.L_136:
        /*006c*/ 	.word	0x00000000
        /*0070*/ 	.short	0x0000
        /*0072*/ 	.short	0x0000
        /*0074*/ 	.byte	0x00, 0xf5, 0x21, 0x00


	//----- nvinfo : EIATTR_SPARSE_MMA_MASK
	.align		4
.L_137:
        /*0078*/ 	.byte	0x03, 0x50
        /*007a*/ 	.short	0x0000


	//----- nvinfo : EIATTR_MAXREG_COUNT
	.align		4
        /*007c*/ 	.byte	0x03, 0x1b
        /*007e*/ 	.short	0x00ff


	//----- nvinfo : EIATTR_NUM_BARRIERS
	.align		4
        /*0080*/ 	.byte	0x02, 0x4c
        /*0082*/ 	.byte	0x01
	.zero		1


	//----- nvinfo : EIATTR_MERCURY_ISA_VERSION
	.align		4
        /*0084*/ 	.byte	0x03, 0x5f
        /*0086*/ 	.short	0x0101


	//----- nvinfo : EIATTR_VRC_CTA_INIT_COUNT
	.align		4
        /*0088*/ 	.byte	0x02, 0x4a
	.zero		1
	.zero		1


	//----- nvinfo : EIATTR_EXIT_INSTR_OFFSETS
	.align		4
        /*008c*/ 	.byte	0x04, 0x1c
        /*008e*/ 	.short	(.L_139 - .L_138)


	//   ....[0]....
.L_138:
        /*0090*/ 	.word	0x00000620


	//----- nvinfo : EIATTR_CBANK_PARAM_SIZE
	.align		4
.L_139:
        /*0094*/ 	.byte	0x03, 0x19
        /*0096*/ 	.short	0x0028


	//----- nvinfo : EIATTR_PARAM_CBANK
	.align		4
        /*0098*/ 	.byte	0x04, 0x0a
        /*009a*/ 	.short	(.L_141 - .L_140)
	.align		4
.L_140:
        /*009c*/ 	.word	index@(.nv.constant0._Z19QKDotAndScalar_CUDAPfS_S_iiif)
        /*00a0*/ 	.short	0x0380
        /*00a2*/ 	.short	0x0028


	//----- nvinfo : EIATTR_SW_WAR
	.align		4
.L_141:
        /*00a4*/ 	.byte	0x04, 0x36
        /*00a6*/ 	.short	(.L_143 - .L_142)
.L_142:
        /*00a8*/ 	.word	0x00000008
.L_143:


//--------------------- .nv.info._Z13init_m_kernelPfi --------------------------
	.section	.nv.info._Z13init_m_kernelPfi,"",@"SHT_CUDA_INFO"
	.sectionflags	@""
	.align	4


	//----- nvinfo : EIATTR_CUDA_API_VERSION
	.align		4
        /*0000*/ 	.byte	0x04, 0x37
        /*0002*/ 	.short	(.L_145 - .L_144)
.L_144:
        /*0004*/ 	.word	0x00000082


	//----- nvinfo : EIATTR_KPARAM_INFO
	.align		4
.L_145:
        /*0008*/ 	.byte	0x04, 0x17
        /*000a*/ 	.short	(.L_147 - .L_146)
.L_146:
        /*000c*/ 	.word	0x00000000
        /*0010*/ 	.short	0x0001
        /*0012*/ 	.short	0x0008
        /*0014*/ 	.byte	0x00, 0xf0, 0x11, 0x00


	//----- nvinfo : EIATTR_KPARAM_INFO
	.align		4
.L_147:
        /*0018*/ 	.byte	0x04, 0x17
        /*001a*/ 	.short	(.L_149 - .L_148)
.L_148:
        /*001c*/ 	.word	0x00000000
        /*0020*/ 	.short	0x0000
        /*0022*/ 	.short	0x0000
        /*0024*/ 	.byte	0x00, 0xf5, 0x21, 0x00


	//----- nvinfo : EIATTR_SPARSE_MMA_MASK
	.align		4
.L_149:
        /*0028*/ 	.byte	0x03, 0x50
        /*002a*/ 	.short	0x0000


	//----- nvinfo : EIATTR_MAXREG_COUNT
	.align		4
        /*002c*/ 	.byte	0x03, 0x1b
        /*002e*/ 	.short	0x00ff


	//----- nvinfo : EIATTR_MERCURY_ISA_VERSION
	.align		4
        /*0030*/ 	.byte	0x03, 0x5f
        /*0032*/ 	.short	0x0101


	//----- nvinfo : EIATTR_VRC_CTA_INIT_COUNT
	.align		4
        /*0034*/ 	.byte	0x02, 0x4a
	.zero		1
	.zero		1


	//----- nvinfo : EIATTR_EXIT_INSTR_OFFSETS
	.align		4
        /*0038*/ 	.byte	0x04, 0x1c
        /*003a*/ 	.short	(.L_151 - .L_150)


	//   ....[0]....
.L_150:
        /*003c*/ 	.word	0x00000070


	//   ....[1]....
        /*0040*/ 	.word	0x000000d0


	//----- nvinfo : EIATTR_CBANK_PARAM_SIZE
	.align		4
.L_151:
        /*0044*/ 	.byte	0x03, 0x19
        /*0046*/ 	.short	0x000c


	//----- nvinfo : EIATTR_PARAM_CBANK
	.align		4
        /*0048*/ 	.byte	0x04, 0x0a
        /*004a*/ 	.short	(.L_153 - .L_152)
	.align		4
.L_152:
        /*004c*/ 	.word	index@(.nv.constant0._Z13init_m_kernelPfi)
        /*0050*/ 	.short	0x0380
        /*0052*/ 	.short	0x000c


	//----- nvinfo : EIATTR_SW_WAR
	.align		4
.L_153:
        /*0054*/ 	.byte	0x04, 0x36
        /*0056*/ 	.short	(.L_155 - .L_154)
.L_154:
        /*0058*/ 	.word	0x00000008
.L_155:


//--------------------- .nv.callgraph             --------------------------
	.section	.nv.callgraph,"",@"SHT_CUDA_CALLGRAPH"
	.align	4
	.sectionentsize	8
	.align		4
        /*0000*/ 	.word	0x00000000
	.align		4
        /*0004*/ 	.word	0xffffffff
	.align		4
        /*0008*/ 	.word	0x00000000
	.align		4
        /*000c*/ 	.word	0xfffffffe
	.align		4
        /*0010*/ 	.word	0x00000000
	.align		4
        /*0014*/ 	.word	0xfffffffd
	.align		4
        /*0018*/ 	.word	0x00000000
	.align		4
        /*001c*/ 	.word	0xfffffffc


//--------------------- .text._Z13UpdateOi_CUDAPfS_S_S_S_S_S_S_S_iii --------------------------
	.section	.text._Z13UpdateOi_CUDAPfS_S_S_S_S_S_S_S_iii,"ax",@progbits
	.align	128
        .global         _Z13UpdateOi_CUDAPfS_S_S_S_S_S_S_S_iii
        .type           _Z13UpdateOi_CUDAPfS_S_S_S_S_S_S_S_iii,@function
        .size           _Z13UpdateOi_CUDAPfS_S_S_S_S_S_S_S_iii,(.L_x_72 - _Z13UpdateOi_CUDAPfS_S_S_S_S_S_S_S_iii)
        .other          _Z13UpdateOi_CUDAPfS_S_S_S_S_S_S_S_iii,@"STO_CUDA_ENTRY STV_DEFAULT"
_Z13UpdateOi_CUDAPfS_S_S_S_S_S_S_S_iii:
.text._Z13UpdateOi_CUDAPfS_S_S_S_S_S_S_S_iii:
[----:B------:R-:W-:Y:S01]  /*0000*/  LDC R1, c[0x0][0x37c] ;  /* 0x0000df00ff017b82 */ /* 0x000fe20000000800 */
[----:B------:R-:W0:Y:S01]  /*0010*/  LDCU UR5, c[0x0][0x3cc] ;  /* 0x00007980ff0577ac */ /* 0x000e220008000800 */
[----:B------:R-:W1:Y:S06]  /*0020*/  S2R R5, SR_TID.X ;  /* 0x0000000000057919 */ /* 0x000e6c0000002100 */
[----:B------:R-:W2:Y:S01]  /*0030*/  S2UR UR7, SR_CTAID.X ;  /* 0x00000000000779c3 */ /* 0x000ea20000002500 */
[----:B------:R-:W2:Y:S01]  /*0040*/  LDCU UR4, c[0x0][0x360] ;  /* 0x00006c00ff0477ac */ /* 0x000ea20008000800 */
[----:B------:R-:W3:Y:S01]  /*0050*/  LDCU.64 UR10, c[0x0][0x358] ;  /* 0x00006b00ff0a77ac */ /* 0x000ee20008000a00 */
[----:B0-----:R-:W-:-:S04]  /*0060*/  MOV R20, UR5 ;  /* 0x0000000500147c02 */ /* 0x001fc80008000f00 */
[----:B------:R-:W-:Y:S01]  /*0070*/  ISETP.GE.AND P0, PT, R20, 0x1, PT ;  /* 0x000000011400780c */ /* 0x000fe20003f06270 */
[----:B--2---:R-:W-:-:S06]  /*0080*/  UIMAD UR7, UR7, UR4, URZ ;  /* 0x00000004070772a4 */ /* 0x004fcc000f8e02ff */
[----:B-1----:R-:W-:-:S06]  /*0090*/  IADD3 R2, PT, PT, R5, UR7, RZ ;  /* 0x0000000705027c10 */ /* 0x002fcc000fffe0ff */
[----:B---3--:R-:W-:Y:S05]  /*00a0*/  @!P0 BRA `(.L_x_0) ;  /* 0x0000000800f08947 */ /* 0x008fea0003800000 */
[----:B------:R-:W-:Y:S01]  /*00b0*/  IADD3 R20, PT, PT, R20, -0x1, RZ ;  /* 0xffffffff14147810 */ /* 0x000fe20007ffe0ff */
[----:B------:R-:W-:-:S03]  /*00c0*/  UMOV UR4, URZ ;  /* 0x000000ff00047c82 */ /* 0x000fc60008000000 */
[----:B------:R-:W-:-:S04]  /*00d0*/  LEA.HI R20, R20, 0x1, RZ, 0x1b ;  /* 0x0000000114147811 */ /* 0x000fc800078fd8ff */
[C---:B------:R-:W-:Y:S02]  /*00e0*/  LOP3.LUT R0, R20.reuse, 0xf, RZ, 0xc0, !PT ;  /* 0x0000000f14007812 */ /* 0x040fe400078ec0ff */
[C---:B------:R-:W-:Y:S02]  /*00f0*/  LOP3.LUT R3, R20.reuse, 0x7, RZ, 0xc0, !PT ;  /* 0x0000000714037812 */ /* 0x040fe400078ec0ff */
[C---:B------:R-:W-:Y:S02]  /*0100*/  LOP3.LUT R4, R20.reuse, 0xffffff0, RZ, 0xc0, !PT ;  /* 0x0ffffff014047812 */ /* 0x040fe400078ec0ff */
[----:B------:R-:W-:-:S07]  /*0110*/  LOP3.LUT R6, R20, 0x3, RZ, 0xc0, !PT ;  /* 0x0000000314067812 */ /* 0x000fce00078ec0ff */
.L_x_6:
[----:B0-----:R-:W0:Y:S01]  /*0120*/  LDC R20, c[0x0][0x3cc] ;  /* 0x0000f300ff147b82 */ /* 0x001e220000000800 */
[----:B------:R-:W-:Y:S01]  /*0130*/  UIADD3 UR6, UPT, UPT, UR7, UR4, URZ ;  /* 0x0000000407067290 */ /* 0x000fe2000fffe0ff */
[----:B------:R-:W-:Y:S01]  /*0140*/  ISETP.NE.AND P1, PT, R0, RZ, PT ;  /* 0x000000ff0000720c */ /* 0x000fe20003f25270 */
[----:B------:R-:W-:Y:S01]  /*0150*/  UMOV UR5, URZ ;  /* 0x000000ff00057c82 */ /* 0x000fe20008000000 */
[C---:B0-----:R-:W-:Y:S01]  /*0160*/  ISETP.GE.U32.AND P0, PT, R20.reuse, 0x1e1, PT ;  /* 0x000001e11400780c */ /* 0x041fe20003f06070 */
[C-C-:B------:R-:W-:Y:S01]  /*0170*/  IMAD R7, R20.reuse, UR4, R5.reuse ;  /* 0x0000000414077c24 */ /* 0x140fe2000f8e0205 */
[----:B------:R-:W-:Y:S01]  /*0180*/  UIADD3 UR4, UPT, UPT, UR4, 0x1, URZ ;  /* 0x0000000104047890 */ /* 0x000fe2000fffe0ff */
[----:B-12---:R-:W-:-:S03]  /*0190*/  IMAD R8, R20, UR6, R5 ;  /* 0x0000000614087c24 */ /* 0x006fc6000f8e0205 */
[----:B------:R-:W-:-:S07]  /*01a0*/  UISETP.NE.AND UP0, UPT, UR4, 0x20, UPT ;  /* 0x000000200400788c */ /* 0x000fce000bf05270 */
[----:B------:R-:W-:Y:S05]  /*01b0*/  @!P0 BRA `(.L_x_1) ;  /* 0x0000000400308947 */ /* 0x000fea0003800000 */
[----:B------:R-:W0:Y:S01]  /*01c0*/  S2UR UR8, SR_CgaCtaId ;  /* 0x00000000000879c3 */ /* 0x000e220000008800 */
[----:B------:R-:W-:Y:S01]  /*01d0*/  UMOV UR5, 0x400 ;  /* 0x0000040000057882 */ /* 0x000fe20000000000 */
[----:B------:R-:W-:Y:S01]  /*01e0*/  UMOV UR6, URZ ;  /* 0x000000ff00067c82 */ /* 0x000fe20008000000 */
[----:B0-----:R-:W-:-:S03]  /*01f0*/  ULEA UR8, UR8, UR5, 0x18 ;  /* 0x0000000508087291 */ /* 0x001fc6000f8ec0ff */
[----:B------:R-:W-:-:S09]  /*0200*/  UMOV UR5, URZ ;  /* 0x000000ff00057c82 */ /* 0x000fd20008000000 */
.L_x_2:
[----:B0-----:R-:W0:Y:S01]  /*0210*/  LDC.64 R12, c[0x0][0x3b0] ;  /* 0x0000ec00ff0c7b82 */ /* 0x001e220000000a00 */
[----:B------:R-:W-:-:S04]  /*0220*/  IADD3 R19, PT, PT, R8, UR5, RZ ;  /* 0x0000000508137c10 */ /* 0x000fc8000fffe0ff */
[C---:B------:R-:W-:Y:S02]  /*0230*/  IADD3 R15, PT, PT, R19.reuse, 0x20, RZ ;  /* 0x00000020130f7810 */ /* 0x040fe40007ffe0ff */
[----:B------:R-:W-:-:S03]  /*0240*/  IADD3 R27, PT, PT, R19, 0x40, RZ ;  /* 0x00000040131b7810 */ /* 0x000fc60007ffe0ff */
[----:B0-----:R-:W-:-:S04]  /*0250*/  IMAD.WIDE.U32 R14, R15, 0x4, R12 ;  /* 0x000000040f0e7825 */ /* 0x001fc800078e000c */
[--C-:B------:R-:W-:Y:S01]  /*0260*/  IMAD.WIDE.U32 R28, R19, 0x4, R12.reuse ;  /* 0x00000004131c7825 */ /* 0x100fe200078e000c */
[----:B------:R0:W2:Y:S03]  /*0270*/  LDG.E R18, desc[UR10][R14.64] ;  /* 0x0000000a0e127981 */ /* 0x0000a6000c1e1900 */
[----:B------:R-:W-:Y:S02]  /*0280*/  IMAD.WIDE.U32 R26, R27, 0x4, R12 ;  /* 0x000000041b1a7825 */ /* 0x000fe400078e000c */
[----:B------:R-:W3:Y:S04]  /*0290*/  LDG.E R28, desc[UR10][R28.64] ;  /* 0x0000000a1c1c7981 */ /* 0x000ee8000c1e1900 */
[----:B------:R-:W4:Y:S01]  /*02a0*/  LDG.E R26, desc[UR10][R26.64] ;  /* 0x0000000a1a1a7981 */ /* 0x000f22000c1e1900 */
[----:B------:R-:W-:-:S02]  /*02b0*/  IADD3 R11, PT, PT, R19, 0x60, RZ ;  /* 0x00000060130b7810 */ /* 0x000fc40007ffe0ff */
[C---:B------:R-:W-:Y:S02]  /*02c0*/  IADD3 R17, PT, PT, R19.reuse, 0xa0, RZ ;  /* 0x000000a013117810 */ /* 0x040fe40007ffe0ff */
[----:B------:R-:W-:Y:S01]  /*02d0*/  IADD3 R23, PT, PT, R19, 0x80, RZ ;  /* 0x0000008013177810 */ /* 0x000fe20007ffe0ff */
[--C-:B------:R-:W-:Y:S01]  /*02e0*/  IMAD.WIDE.U32 R10, R11, 0x4, R12.reuse ;  /* 0x000000040b0a7825 */ /* 0x100fe200078e000c */
[C---:B0-----:R-:W-:Y:S02]  /*02f0*/  IADD3 R15, PT, PT, R19.reuse, 0x100, RZ ;  /* 0x00000100130f7810 */ /* 0x041fe40007ffe0ff */
[----:B------:R-:W-:Y:S01]  /*0300*/  IADD3 R21, PT, PT, R19, 0xc0, RZ ;  /* 0x000000c013157810 */ /* 0x000fe20007ffe0ff */
[--C-:B------:R-:W-:Y:S01]  /*0310*/  IMAD.WIDE.U32 R16, R17, 0x4, R12.reuse ;  /* 0x0000000411107825 */ /* 0x100fe200078e000c */
[----:B------:R0:W5:Y:S03]  /*0320*/  LDG.E R9, desc[UR10][R10.64] ;  /* 0x0000000a0a097981 */ /* 0x000166000c1e1900 */
[----:B------:R-:W-:Y:S01]  /*0330*/  IMAD.WIDE.U32 R22, R23, 0x4, R12 ;  /* 0x0000000417167825 */ /* 0x000fe200078e000c */
[----:B------:R1:W5:Y:S01]  /*0340*/  LDG.E R29, desc[UR10][R16.64] ;  /* 0x0000000a101d7981 */ /* 0x000362000c1e1900 */
[----:B------:R-:W-:-:S02]  /*0350*/  IADD3 R25, PT, PT, R19, 0xe0, RZ ;  /* 0x000000e013197810 */ /* 0x000fc40007ffe0ff */
[--C-:B------:R-:W-:Y:S02]  /*0360*/  IMAD.WIDE.U32 R14, R15, 0x4, R12.reuse ;  /* 0x000000040f0e7825 */ /* 0x100fe400078e000c */
[----:B------:R-:W5:Y:S02]  /*0370*/  LDG.E R22, desc[UR10][R22.64] ;  /* 0x0000000a16167981 */ /* 0x000f64000c1e1900 */
[--C-:B0-----:R-:W-:Y:S01]  /*0380*/  IMAD.WIDE.U32 R10, R21, 0x4, R12.reuse ;  /* 0x00000004150a7825 */ /* 0x101fe200078e000c */
[----:B------:R-:W-:Y:S02]  /*0390*/  IADD3 R21, PT, PT, R7, UR5, RZ ;  /* 0x0000000507157c10 */ /* 0x000fe4000fffe0ff */
[----:B-1----:R-:W-:Y:S01]  /*03a0*/  IADD3 R17, PT, PT, R19, 0x120, RZ ;  /* 0x0000012013117810 */ /* 0x002fe20007ffe0ff */
[--C-:B------:R-:W-:Y:S01]  /*03b0*/  IMAD.WIDE.U32 R24, R25, 0x4, R12.reuse ;  /* 0x0000000419187825 */ /* 0x100fe200078e000c */
[----:B------:R0:W5:Y:S04]  /*03c0*/  LDG.E R27, desc[UR10][R10.64] ;  /* 0x0000000a0a1b7981 */ /* 0x000168000c1e1900 */
[----:B------:R1:W5:Y:S04]  /*03d0*/  LDG.E R23, desc[UR10][R14.64] ;  /* 0x0000000a0e177981 */ /* 0x000368000c1e1900 */
[----:B------:R1:W5:Y:S01]  /*03e0*/  LDG.E R25, desc[UR10][R24.64] ;  /* 0x0000000a18197981 */ /* 0x000362000c1e1900 */
[----:B0-----:R-:W-:Y:S01]  /*03f0*/  LEA R10, R21, UR8, 0x2 ;  /* 0x00000008150a7c11 */ /* 0x001fe2000f8e10ff */
[----:B-1----:R-:W-:Y:S01]  /*0400*/  IMAD.WIDE.U32 R14, R17, 0x4, R12 ;  /* 0x00000004110e7825 */ /* 0x002fe200078e000c */
[----:B------:R-:W-:-:S02]  /*0410*/  IADD3 R17, PT, PT, R19, 0x140, RZ ;  /* 0x0000014013117810 */ /* 0x000fc40007ffe0ff */
[----:B------:R-:W-:Y:S02]  /*0420*/  IADD3 R24, PT, PT, R19, 0x160, RZ ;  /* 0x0000016013187810 */ /* 0x000fe40007ffe0ff */
[----:B------:R0:W5:Y:S01]  /*0430*/  LDG.E R21, desc[UR10][R14.64] ;  /* 0x0000000a0e157981 */ /* 0x000162000c1e1900 */
[----:B------:R-:W-:-:S05]  /*0440*/  IMAD.WIDE.U32 R16, R17, 0x4, R12 ;  /* 0x0000000411107825 */ /* 0x000fca00078e000c */
[----:B------:R1:W5:Y:S01]  /*0450*/  LDG.E R11, desc[UR10][R16.64] ;  /* 0x0000000a100b7981 */ /* 0x000362000c1e1900 */
[----:B0-----:R-:W-:-:S05]  /*0460*/  IMAD.WIDE.U32 R14, R24, 0x4, R12 ;  /* 0x00000004180e7825 */ /* 0x001fca00078e000c */
[----:B------:R0:W5:Y:S04]  /*0470*/  LDG.E R24, desc[UR10][R14.64] ;  /* 0x0000000a0e187981 */ /* 0x000168000c1e1900 */
[----:B--2---:R2:W-:Y:S02]  /*0480*/  STS [R10+0x80], R18 ;  /* 0x000080120a007388 */ /* 0x0045e40000000800 */
[----:B--2---:R-:W-:-:S05]  /*0490*/  IADD3 R18, PT, PT, R19, 0x180, RZ ;  /* 0x0000018013127810 */ /* 0x004fca0007ffe0ff */
[--C-:B-1----:R-:W-:Y:S01]  /*04a0*/  IMAD.WIDE.U32 R16, R18, 0x4, R12.reuse ;  /* 0x0000000412107825 */ /* 0x102fe200078e000c */
[C---:B------:R-:W-:Y:S01]  /*04b0*/  IADD3 R18, PT, PT, R19.reuse, 0x1a0, RZ ;  /* 0x000001a013127810 */ /* 0x040fe20007ffe0ff */
[----:B----4-:R1:W-:Y:S04]  /*04c0*/  STS [R10+0x100], R26 ;  /* 0x0001001a0a007388 */ /* 0x0103e80000000800 */
[----:B0-----:R-:W-:Y:S01]  /*04d0*/  IMAD.WIDE.U32 R14, R18, 0x4, R12 ;  /* 0x00000004120e7825 */ /* 0x001fe200078e000c */
[C---:B------:R-:W-:Y:S02]  /*04e0*/  IADD3 R18, PT, PT, R19.reuse, 0x1c0, RZ ;  /* 0x000001c013127810 */ /* 0x040fe40007ffe0ff */
[----:B-1----:R-:W-:-:S03]  /*04f0*/  IADD3 R26, PT, PT, R19, 0x1e0, RZ ;  /* 0x000001e0131a7810 */ /* 0x002fc60007ffe0ff */
[--C-:B------:R-:W-:Y:S01]  /*0500*/  IMAD.WIDE.U32 R18, R18, 0x4, R12.reuse ;  /* 0x0000000412127825 */ /* 0x100fe200078e000c */
[----:B---3--:R0:W-:Y:S03]  /*0510*/  STS [R10], R28 ;  /* 0x0000001c0a007388 */ /* 0x0081e60000000800 */
[----:B------:R-:W-:Y:S01]  /*0520*/  IMAD.WIDE.U32 R12, R26, 0x4, R12 ;  /* 0x000000041a0c7825 */ /* 0x000fe200078e000c */
[----:B------:R-:W2:Y:S04]  /*0530*/  LDG.E R15, desc[UR10][R14.64] ;  /* 0x0000000a0e0f7981 */ /* 0x000ea8000c1e1900 */
[----:B------:R-:W3:Y:S04]  /*0540*/  LDG.E R19, desc[UR10][R18.64] ;  /* 0x0000000a12137981 */ /* 0x000ee8000c1e1900 */
[----:B0-----:R-:W4:Y:S04]  /*0550*/  LDG.E R28, desc[UR10][R16.64] ;  /* 0x0000000a101c7981 */ /* 0x001f28000c1e1900 */
[----:B------:R-:W4:Y:S01]  /*0560*/  LDG.E R13, desc[UR10][R12.64] ;  /* 0x0000000a0c0d7981 */ /* 0x000f22000c1e1900 */
[----:B------:R-:W-:-:S03]  /*0570*/  UIADD3 UR6, UPT, UPT, UR6, 0x10, URZ ;  /* 0x0000001006067890 */ /* 0x000fc6000fffe0ff */
[----:B-----5:R0:W-:Y:S04]  /*0580*/  STS [R10+0x180], R9 ;  /* 0x000180090a007388 */ /* 0x0201e80000000800 */
[----:B------:R0:W-:Y:S04]  /*0590*/  STS [R10+0x200], R22 ;  /* 0x000200160a007388 */ /* 0x0001e80000000800 */
[----:B------:R0:W-:Y:S04]  /*05a0*/  STS [R10+0x280], R29 ;  /* 0x0002801d0a007388 */ /* 0x0001e80000000800 */
[----:B------:R0:W-:Y:S04]  /*05b0*/  STS [R10+0x300], R27 ;  /* 0x0003001b0a007388 */ /* 0x0001e80000000800 */
[----:B------:R0:W-:Y:S04]  /*05c0*/  STS [R10+0x380], R25 ;  /* 0x000380190a007388 */ /* 0x0001e80000000800 */
[----:B------:R0:W-:Y:S04]  /*05d0*/  STS [R10+0x400], R23 ;  /* 0x000400170a007388 */ /* 0x0001e80000000800 */
[----:B------:R0:W-:Y:S04]  /*05e0*/  STS [R10+0x480], R21 ;  /* 0x000480150a007388 */ /* 0x0001e80000000800 */
[----:B------:R0:W-:Y:S04]  /*05f0*/  STS [R10+0x500], R11 ;  /* 0x0005000b0a007388 */ /* 0x0001e80000000800 */
[----:B------:R0:W-:Y:S01]  /*0600*/  STS [R10+0x580], R24 ;  /* 0x000580180a007388 */ /* 0x0001e20000000800 */
[----:B------:R-:W-:Y:S01]  /*0610*/  ISETP.NE.AND P0, PT, R4, UR6, PT ;  /* 0x0000000604007c0c */ /* 0x000fe2000bf05270 */
[----:B------:R-:W-:-:S02]  /*0620*/  UIADD3 UR5, UPT, UPT, UR5, 0x200, URZ ;  /* 0x0000020005057890 */ /* 0x000fc4000fffe0ff */
[----:B--2---:R0:W-:Y:S04]  /*0630*/  STS [R10+0x680], R15 ;  /* 0x0006800f0a007388 */ /* 0x0041e80000000800 */
[----:B---3--:R0:W-:Y:S04]  /*0640*/  STS [R10+0x700], R19 ;  /* 0x000700130a007388 */ /* 0x0081e80000000800 */
[----:B----4-:R0:W-:Y:S04]  /*0650*/  STS [R10+0x600], R28 ;  /* 0x0006001c0a007388 */ /* 0x0101e80000000800 */
[----:B------:R0:W-:Y:S01]  /*0660*/  STS [R10+0x780], R13 ;  /* 0x0007800d0a007388 */ /* 0x0001e20000000800 */
[----:B------:R-:W-:Y:S05]  /*0670*/  @P0 BRA `(.L_x_2) ;  /* 0xfffffff800e40947 */ /* 0x000fea000383ffff */
.L_x_1:
[----:B------:R-:W-:Y:S05]  /*0680*/  @!P1 BRA `(.L_x_3) ;  /* 0x0000000400749947 */ /* 0x000fea0003800000 */
[----:B0-----:R-:W-:Y:S02]  /*0690*/  IADD3 R9, PT, PT, R0, -0x1, RZ ;  /* 0xffffffff00097810 */ /* 0x001fe40007ffe0ff */
[----:B------:R-:W-:Y:S02]  /*06a0*/  ISETP.NE.AND P1, PT, R3, RZ, PT ;  /* 0x000000ff0300720c */ /* 0x000fe40003f25270 */
[----:B------:R-:W-:-:S13]  /*06b0*/  ISETP.GE.U32.AND P0, PT, R9, 0x7, PT ;  /* 0x000000070900780c */ /* 0x000fda0003f06070 */
[----:B------:R-:W-:Y:S05]  /*06c0*/  @!P0 BRA `(.L_x_4) ;  /* 0x00000000009c8947 */ /* 0x000fea0003800000 */
[----:B------:R-:W0:Y:S01]  /*06d0*/  LDC.64 R10, c[0x0][0x3b0] ;  /* 0x0000ec00ff0a7b82 */ /* 0x000e220000000a00 */
[----:B------:R-:W-:-:S04]  /*06e0*/  IADD3 R21, PT, PT, R8, UR5, RZ ;  /* 0x0000000508157c10 */ /* 0x000fc8000fffe0ff */
[C---:B------:R-:W-:Y:S02]  /*06f0*/  IADD3 R25, PT, PT, R21.reuse, 0x20, RZ ;  /* 0x0000002015197810 */ /* 0x040fe40007ffe0ff */
[C---:B------:R-:W-:Y:S02]  /*0700*/  IADD3 R23, PT, PT, R21.reuse, 0x40, RZ ;  /* 0x0000004015177810 */ /* 0x040fe40007ffe0ff */
[C---:B------:R-:W-:Y:S02]  /*0710*/  IADD3 R13, PT, PT, R21.reuse, 0x60, RZ ;  /* 0x00000060150d7810 */ /* 0x040fe40007ffe0ff */
[C---:B------:R-:W-:Y:S02]  /*0720*/  IADD3 R15, PT, PT, R21.reuse, 0x80, RZ ;  /* 0x00000080150f7810 */ /* 0x040fe40007ffe0ff */
[C---:B------:R-:W-:Y:S02]  /*0730*/  IADD3 R17, PT, PT, R21.reuse, 0xa0, RZ ;  /* 0x000000a015117810 */ /* 0x040fe40007ffe0ff */
[C---:B------:R-:W-:Y:S01]  /*0740*/  IADD3 R19, PT, PT, R21.reuse, 0xc0, RZ ;  /* 0x000000c015137810 */ /* 0x040fe20007ffe0ff */
[C---:B0-----:R-:W-:Y:S01]  /*0750*/  IMAD.WIDE.U32 R26, R21.reuse, 0x4, R10 ;  /* 0x00000004151a7825 */ /* 0x041fe200078e000a */
[----:B------:R-:W-:-:S03]  /*0760*/  IADD3 R21, PT, PT, R21, 0xe0, RZ ;  /* 0x000000e015157810 */ /* 0x000fc60007ffe0ff */
[--C-:B------:R-:W-:Y:S01]  /*0770*/  IMAD.WIDE.U32 R24, R25, 0x4, R10.reuse ;  /* 0x0000000419187825 */ /* 0x100fe200078e000a */
[----:B------:R-:W2:Y:S03]  /*0780*/  LDG.E R9, desc[UR10][R26.64] ;  /* 0x0000000a1a097981 */ /* 0x000ea6000c1e1900 */
[--C-:B------:R-:W-:Y:S02]  /*0790*/  IMAD.WIDE.U32 R22, R23, 0x4, R10.reuse ;  /* 0x0000000417167825 */ /* 0x100fe400078e000a */
[----:B------:R-:W3:Y:S02]  /*07a0*/  LDG.E R24, desc[UR10][R24.64] ;  /* 0x0000000a18187981 */ /* 0x000ee4000c1e1900 */
[--C-:B------:R-:W-:Y:S02]  /*07b0*/  IMAD.WIDE.U32 R12, R13, 0x4, R10.reuse ;  /* 0x000000040d0c7825 */ /* 0x100fe400078e000a */
[----:B------:R-:W4:Y:S02]  /*07c0*/  LDG.E R22, desc[UR10][R22.64] ;  /* 0x0000000a16167981 */ /* 0x000f24000c1e1900 */
[----:B------:R-:W-:-:S02]  /*07d0*/  IMAD.WIDE.U32 R14, R15, 0x4, R10 ;  /* 0x000000040f0e7825 */ /* 0x000fc400078e000a */
[----:B------:R-:W5:Y:S02]  /*07e0*/  LDG.E R12, desc[UR10][R12.64] ;  /* 0x0000000a0c0c7981 */ /* 0x000f64000c1e1900 */
[--C-:B------:R-:W-:Y:S02]  /*07f0*/  IMAD.WIDE.U32 R16, R17, 0x4, R10.reuse ;  /* 0x0000000411107825 */ /* 0x100fe400078e000a */
[----:B------:R-:W5:Y:S02]  /*0800*/  LDG.E R14, desc[UR10][R14.64] ;  /* 0x0000000a0e0e7981 */ /* 0x000f64000c1e1900 */
[--C-:B------:R-:W-:Y:S02]  /*0810*/  IMAD.WIDE.U32 R18, R19, 0x4, R10.reuse ;  /* 0x0000000413127825 */ /* 0x100fe400078e000a */
[----:B------:R-:W5:Y:S02]  /*0820*/  LDG.E R16, desc[UR10][R16.64] ;  /* 0x0000000a10107981 */ /* 0x000f64000c1e1900 */
[----:B------:R-:W-:-:S02]  /*0830*/  IMAD.WIDE.U32 R10, R21, 0x4, R10 ;  /* 0x00000004150a7825 */ /* 0x000fc400078e000a */
[----:B------:R-:W5:Y:S04]  /*0840*/  LDG.E R18, desc[UR10][R18.64] ;  /* 0x0000000a12127981 */ /* 0x000f68000c1e1900 */
[----:B------:R-:W5:Y:S01]  /*0850*/  LDG.E R10, desc[UR10][R10.64] ;  /* 0x0000000a0a0a7981 */ /* 0x000f62000c1e1900 */
[----:B------:R-:W0:Y:S01]  /*0860*/  S2UR UR8, SR_CgaCtaId ;  /* 0x00000000000879c3 */ /* 0x000e220000008800 */
[----:B------:R-:W-:Y:S01]  /*0870*/  UMOV UR6, 0x400 ;  /* 0x0000040000067882 */ /* 0x000fe20000000000 */
[----:B------:R-:W-:Y:S01]  /*0880*/  IADD3 R21, PT, PT, R7, UR5, RZ ;  /* 0x0000000507157c10 */ /* 0x000fe2000fffe0ff */
[----:B0-----:R-:W-:-:S06]  /*0890*/  ULEA UR6, UR8, UR6, 0x18 ;  /* 0x0000000608067291 */ /* 0x001fcc000f8ec0ff */
[----:B------:R-:W-:Y:S01]  /*08a0*/  LEA R21, R21, UR6, 0x2 ;  /* 0x0000000615157c11 */ /* 0x000fe2000f8e10ff */
[----:B------:R-:W-:-:S04]  /*08b0*/  UIADD3 UR5, UPT, UPT, UR5, 0x100, URZ ;  /* 0x0000010005057890 */ /* 0x000fc8000fffe0ff */
[----:B--2---:R0:W-:Y:S04]  /*08c0*/  STS [R21], R9 ;  /* 0x0000000915007388 */ /* 0x0041e80000000800 */
[----:B---3--:R0:W-:Y:S04]  /*08d0*/  STS [R21+0x80], R24 ;  /* 0x0000801815007388 */ /* 0x0081e80000000800 */
[----:B----4-:R0:W-:Y:S04]  /*08e0*/  STS [R21+0x100], R22 ;  /* 0x0001001615007388 */ /* 0x0101e80000000800 */
[----:B-----5:R0:W-:Y:S04]  /*08f0*/  STS [R21+0x180], R12 ;  /* 0x0001800c15007388 */ /* 0x0201e80000000800 */
[----:B------:R0:W-:Y:S04]  /*0900*/  STS [R21+0x200], R14 ;  /* 0x0002000e15007388 */ /* 0x0001e80000000800 */
[----:B------:R0:W-:Y:S04]  /*0910*/  STS [R21+0x280], R16 ;  /* 0x0002801015007388 */ /* 0x0001e80000000800 */
[----:B------:R0:W-:Y:S04]  /*0920*/  STS [R21+0x300], R18 ;  /* 0x0003001215007388 */ /* 0x0001e80000000800 */
[----:B------:R0:W-:Y:S02]  /*0930*/  STS [R21+0x380], R10 ;  /* 0x0003800a15007388 */ /* 0x0001e40000000800 */
.L_x_4:
        /* <DEDUP_REMOVED lines=9> */
[C---:B------:R-:W-:Y:S01]  /*09d0*/  IADD3 R9, PT, PT, R17.reuse, 0x60, RZ ;  /* 0x0000006011097810 */ /* 0x040fe20007ffe0ff */
[----:B0-----:R-:W-:-:S04]  /*09e0*/  IMAD.WIDE.U32 R16, R17, 0x4, R14 ;  /* 0x0000000411107825 */ /* 0x001fc800078e000e */
[--C-:B------:R-:W-:Y:S02]  /*09f0*/  IMAD.WIDE.U32 R12, R13, 0x4, R14.reuse ;  /* 0x000000040d0c7825 */ /* 0x100fe400078e000e */
[----:B------:R-:W2:Y:S02]  /*0a00*/  LDG.E R16, desc[UR10][R16.64] ;  /* 0x0000000a10107981 */ /* 0x000ea4000c1e1900 */
[--C-:B------:R-:W-:Y:S02]  /*0a10*/  IMAD.WIDE.U32 R10, R11, 0x4, R14.reuse ;  /* 0x000000040b0a7825 */ /* 0x100fe400078e000e */
[----:B------:R-:W3:Y:S02]  /*0a20*/  LDG.E R12, desc[UR10][R12.64] ;  /* 0x0000000a0c0c7981 */ /* 0x000ee4000c1e1900 */
[----:B------:R-:W-:Y:S02]  /*0a30*/  IMAD.WIDE.U32 R14, R9, 0x4, R14 ;  /* 0x00000004090e7825 */ /* 0x000fe400078e000e */
[----:B------:R-:W4:Y:S04]  /*0a40*/  LDG.E R10, desc[UR10][R10.64] ;  /* 0x0000000a0a0a7981 */ /* 0x000f28000c1e1900 */
        /* <DEDUP_REMOVED lines=10> */
[----:B-----5:R0:W-:Y:S02]  /*0af0*/  STS [R9+0x180], R14 ;  /* 0x0001800e09007388 */ /* 0x0201e40000000800 */
.L_x_5:
[----:B------:R-:W-:Y:S05]  /*0b00*/  @!P1 BRA `(.L_x_3) ;  /* 0x0000000000549947 */ /* 0x000fea0003800000 */
[----:B0-----:R-:W0:Y:S01]  /*0b10*/  LDC.64 R10, c[0x0][0x3b0] ;  /* 0x0000ec00ff0a7b82 */ /* 0x001e220000000a00 */
[----:B------:R-:W-:-:S05]  /*0b20*/  IADD3 R13, PT, PT, R8, UR5, RZ ;  /* 0x00000005080d7c10 */ /* 0x000fca000fffe0ff */
[----:B0-----:R-:W-:-:S06]  /*0b30*/  IMAD.WIDE.U32 R8, R13, 0x4, R10 ;  /* 0x000000040d087825 */ /* 0x001fcc00078e000a */
[----:B------:R-:W2:Y:S01]  /*0b40*/  LDG.E R8, desc[UR10][R8.64] ;  /* 0x0000000a08087981 */ /* 0x000ea2000c1e1900 */
[----:B------:R-:W0:Y:S01]  /*0b50*/  S2UR UR8, SR_CgaCtaId ;  /* 0x00000000000879c3 */ /* 0x000e220000008800 */
[----:B------:R-:W-:Y:S01]  /*0b60*/  UMOV UR6, 0x400 ;  /* 0x0000040000067882 */ /* 0x000fe20000000000 */
[----:B------:R-:W-:Y:S02]  /*0b70*/  IADD3 R7, PT, PT, R7, UR5, RZ ;  /* 0x0000000507077c10 */ /* 0x000fe4000fffe0ff */
[----:B------:R-:W-:Y:S01]  /*0b80*/  ISETP.NE.AND P0, PT, R6, 0x1, PT ;  /* 0x000000010600780c */ /* 0x000fe20003f05270 */
[----:B0-----:R-:W-:-:S06]  /*0b90*/  ULEA UR6, UR8, UR6, 0x18 ;  /* 0x0000000608067291 */ /* 0x001fcc000f8ec0ff */
[----:B------:R-:W-:-:S05]  /*0ba0*/  LEA R15, R7, UR6, 0x2 ;  /* 0x00000006070f7c11 */ /* 0x000fca000f8e10ff */
[----:B--2---:R1:W-:Y:S01]  /*0bb0*/  STS [R15], R8 ;  /* 0x000000080f007388 */ /* 0x0043e20000000800 */
[----:B------:R-:W-:Y:S05]  /*0bc0*/  @!P0 BRA `(.L_x_3) ;  /* 0x0000000000248947 */ /* 0x000fea0003800000 */
[----:B------:R-:W-:Y:S02]  /*0bd0*/  ISETP.NE.AND P0, PT, R6, 0x2, PT ;  /* 0x000000020600780c */ /* 0x000fe40003f05270 */
[----:B------:R-:W-:-:S05]  /*0be0*/  IADD3 R9, PT, PT, R13, 0x20, RZ ;  /* 0x000000200d097810 */ /* 0x000fca0007ffe0ff */
[----:B-1----:R-:W-:-:S06]  /*0bf0*/  IMAD.WIDE.U32 R8, R9, 0x4, R10 ;  /* 0x0000000409087825 */ /* 0x002fcc00078e000a */
[----:B------:R-:W-:Y:S01]  /*0c00*/  @P0 IADD3 R7, PT, PT, R13, 0x40, RZ ;  /* 0x000000400d070810 */ /* 0x000fe20007ffe0ff */
[----:B------:R-:W2:Y:S04]  /*0c10*/  LDG.E R8, desc[UR10][R8.64] ;  /* 0x0000000a08087981 */ /* 0x000ea8000c1e1900 */
[----:B------:R-:W-:-:S06]  /*0c20*/  @P0 IMAD.WIDE.U32 R10, R7, 0x4, R10 ;  /* 0x00000004070a0825 */ /* 0x000fcc00078e000a */
[----:B------:R-:W3:Y:S04]  /*0c30*/  @P0 LDG.E R10, desc[UR10][R10.64] ;  /* 0x0000000a0a0a0981 */ /* 0x000ee8000c1e1900 */
[----:B--2---:R2:W-:Y:S04]  /*0c40*/  STS [R15+0x80], R8 ;  /* 0x000080080f007388 */ /* 0x0045e80000000800 */
[----:B---3--:R2:W-:Y:S02]  /*0c50*/  @P0 STS [R15+0x100], R10 ;  /* 0x0001000a0f000388 */ /* 0x0085e40000000800 */
.L_x_3:
[----:B------:R-:W-:Y:S05]  /*0c60*/  BRA.U UP0, `(.L_x_6) ;  /* 0xfffffff5002c7547 */ /* 0x000fea000b83ffff */
.L_x_0:
[----:B------:R-:W3:Y:S02]  /*0c70*/  LDCU UR4, c[0x0][0x3d0] ;  /* 0x00007a00ff0477ac */ /* 0x000ee40008000800 */
[----:B---3--:R-:W-:-:S04]  /*0c80*/  MOV R3, UR4 ;  /* 0x0000000400037c02 */ /* 0x008fc80008000f00 */
[----:B------:R-:W-:-:S04]  /*0c90*/  VIMNMX R0, PT, PT, R20, R3, PT ;  /* 0x0000000314007248 */ /* 0x000fc80003fe0100 */
[----:B------:R-:W-:-:S13]  /*0ca0*/  ISETP.GE.AND P0, PT, R0, 0x1, PT ;  /* 0x000000010000780c */ /* 0x000fda0003f06270 */
[----:B------:R-:W-:Y:S05]  /*0cb0*/  @!P0 BRA `(.L_x_7) ;  /* 0x0000000800ec8947 */ /* 0x000fea0003800000 */
[----:B------:R-:W-:Y:S01]  /*0cc0*/  IADD3 R3, PT, PT, R3, -0x1, RZ ;  /* 0xffffffff03037810 */ /* 0x000fe20007ffe0ff */
[----:B------:R-:W-:-:S03]  /*0cd0*/  UMOV UR4, URZ ;  /* 0x000000ff00047c82 */ /* 0x000fc60008000000 */
[----:B------:R-:W-:-:S04]  /*0ce0*/  LEA.HI R3, R3, 0x1, RZ, 0x1b ;  /* 0x0000000103037811 */ /* 0x000fc800078fd8ff */
[C---:B------:R-:W-:Y:S02]  /*0cf0*/  LOP3.LUT R0, R3.reuse, 0xf, RZ, 0xc0, !PT ;  /* 0x0000000f03007812 */ /* 0x040fe400078ec0ff */
[C---:B------:R-:W-:Y:S02]  /*0d00*/  LOP3.LUT R4, R3.reuse, 0x7, RZ, 0xc0, !PT ;  /* 0x0000000703047812 */ /* 0x040fe400078ec0ff */
[C---:B------:R-:W-:Y:S02]  /*0d10*/  LOP3.LUT R6, R3.reuse, 0xffffff0, RZ, 0xc0, !PT ;  /* 0x0ffffff003067812 */ /* 0x040fe400078ec0ff */
[----:B------:R-:W-:-:S07]  /*0d20*/  LOP3.LUT R7, R3, 0x3, RZ, 0xc0, !PT ;  /* 0x0000000303077812 */ /* 0x000fce00078ec0ff */
.L_x_13:
[----:B------:R-:W3:Y:S01]  /*0d30*/  LDC R3, c[0x0][0x3d0] ;  /* 0x0000f400ff037b82 */ /* 0x000ee20000000800 */
[----:B------:R-:W-:Y:S01]  /*0d40*/  UMOV UR5, URZ ;  /* 0x000000ff00057c82 */ /* 0x000fe20008000000 */
[----:B------:R-:W-:-:S06]  /*0d50*/  ISETP.NE.AND P2, PT, R0, RZ, PT ;  /* 0x000000ff0000720c */ /* 0x000fcc0003f45270 */
[----:B----4-:R-:W4:Y:S01]  /*0d60*/  LDC R20, c[0x0][0x3cc] ;  /* 0x0000f300ff147b82 */ /* 0x010f220000000800 */
[C---:B---3--:R-:W-:Y:S01]  /*0d70*/  ISETP.GE.U32.AND P1, PT, R3.reuse, 0x1e1, PT ;  /* 0x000001e10300780c */ /* 0x048fe20003f26070 */
[----:B-12---:R-:W-:Y:S01]  /*0d80*/  IMAD R8, R3, UR4, R5 ;  /* 0x0000000403087c24 */ /* 0x006fe2000f8e0205 */
[----:B------:R-:W-:-:S06]  /*0d90*/  UIADD3 UR4, UPT, UPT, UR4, 0x1, URZ ;  /* 0x0000000104047890 */ /* 0x000fcc000fffe0ff */
[----:B----4-:R-:W-:-:S05]  /*0da0*/  ISETP.NE.AND P0, PT, R20, UR4, PT ;  /* 0x0000000414007c0c */ /* 0x010fca000bf05270 */
[----:B------:R-:W-:Y:S08]  /*0db0*/  @!P1 BRA `(.L_x_8) ;  /* 0x0000000400309947 */ /* 0x000ff00003800000 */
[----:B------:R-:W1:Y:S01]  /*0dc0*/  S2UR UR7, SR_CgaCtaId ;  /* 0x00000000000779c3 */ /* 0x000e620000008800 */
[----:B------:R-:W-:Y:S01]  /*0dd0*/  UMOV UR5, 0x400 ;  /* 0x0000040000057882 */ /* 0x000fe20000000000 */
[----:B------:R-:W-:Y:S01]  /*0de0*/  UMOV UR6, URZ ;  /* 0x000000ff00067c82 */ /* 0x000fe20008000000 */
[----:B------:R-:W-:-:S04]  /*0df0*/  UIADD3 UR5, UPT, UPT, UR5, 0x4000, URZ ;  /* 0x0000400005057890 */ /* 0x000fc8000fffe0ff */
[----:B-1----:R-:W-:-:S03]  /*0e00*/  ULEA UR7, UR7, UR5, 0x18 ;  /* 0x0000000507077291 */ /* 0x002fc6000f8ec0ff */
[----:B------:R-:W-:-:S09]  /*0e10*/  UMOV UR5, URZ ;  /* 0x000000ff00057c82 */ /* 0x000fd20008000000 */
.L_x_9:
[----:B01----:R-:W0:Y:S01]  /*0e20*/  LDC.64 R12, c[0x0][0x3b8] ;  /* 0x0000ee00ff0c7b82 */ /* 0x003e220000000a00 */
        /* <DEDUP_REMOVED lines=13> */
[C---:B------:R-:W-:Y:S02]  /*0f00*/  IADD3 R23, PT, PT, R19.reuse, 0x80, RZ ;  /* 0x0000008013177810 */ /* 0x040fe40007ffe0ff */
[----:B------:R-:W-:Y:S01]  /*0f10*/  IADD3 R25, PT, PT, R19, 0xe0, RZ ;  /* 0x000000e013197810 */ /* 0x000fe20007ffe0ff */
[--C-:B------:R-:W-:Y:S01]  /*0f20*/  IMAD.WIDE.U32 R16, R17, 0x4, R12.reuse ;  /* 0x0000000411107825 */ /* 0x100fe200078e000c */
[----:B------:R1:W5:Y:S01]  /*0f30*/  LDG.E R9, desc[UR10][R10.64] ;  /* 0x0000000a0a097981 */ /* 0x000362000c1e1900 */
[----:B0-----:R-:W-:Y:S02]  /*0f40*/  IADD3 R15, PT, PT, R19, 0x100, RZ ;  /* 0x00000100130f7810 */ /* 0x001fe40007ffe0ff */
[--C-:B------:R-:W-:Y:S01]  /*0f50*/  IMAD.WIDE.U32 R22, R23, 0x4, R12.reuse ;  /* 0x0000000417167825 */ /* 0x100fe200078e000c */
[----:B------:R0:W5:Y:S03]  /*0f60*/  LDG.E R29, desc[UR10][R16.64] ;  /* 0x0000000a101d7981 */ /* 0x000166000c1e1900 */
[--C-:B-1----:R-:W-:Y:S01]  /*0f70*/  IMAD.WIDE.U32 R10, R21, 0x4, R12.reuse ;  /* 0x00000004150a7825 */ /* 0x102fe200078e000c */
[----:B------:R-:W-:Y:S01]  /*0f80*/  IADD3 R21, PT, PT, R19, 0x120, RZ ;  /* 0x0000012013157810 */ /* 0x000fe20007ffe0ff */
[----:B------:R-:W5:Y:S02]  /*0f90*/  LDG.E R22, desc[UR10][R22.64] ;  /* 0x0000000a16167981 */ /* 0x000f64000c1e1900 */
[--C-:B------:R-:W-:Y:S01]  /*0fa0*/  IMAD.WIDE.U32 R24, R25, 0x4, R12.reuse ;  /* 0x0000000419187825 */ /* 0x100fe200078e000c */
[----:B0-----:R-:W-:Y:S01]  /*0fb0*/  IADD3 R17, PT, PT, R19, 0x140, RZ ;  /* 0x0000014013117810 */ /* 0x001fe20007ffe0ff */
[----:B------:R0:W5:Y:S02]  /*0fc0*/  LDG.E R27, desc[UR10][R10.64] ;  /* 0x0000000a0a1b7981 */ /* 0x000164000c1e1900 */
[----:B------:R-:W-:-:S02]  /*0fd0*/  IMAD.WIDE.U32 R14, R15, 0x4, R12 ;  /* 0x000000040f0e7825 */ /* 0x000fc400078e000c */
[----:B------:R1:W5:Y:S02]  /*0fe0*/  LDG.E R25, desc[UR10][R24.64] ;  /* 0x0000000a18197981 */ /* 0x000364000c1e1900 */
[----:B------:R-:W-:Y:S02]  /*0ff0*/  IMAD.WIDE.U32 R16, R17, 0x4, R12 ;  /* 0x0000000411107825 */ /* 0x000fe400078e000c */
[----:B------:R1:W5:Y:S01]  /*1000*/  LDG.E R23, desc[UR10][R14.64] ;  /* 0x0000000a0e177981 */ /* 0x000362000c1e1900 */
[----:B0-----:R-:W-:-:S03]  /*1010*/  LEA R10, R19, UR7, 0x2 ;  /* 0x00000007130a7c11 */ /* 0x001fc6000f8e10ff */
[----:B------:R-:W5:Y:S01]  /*1020*/  LDG.E R11, desc[UR10][R16.64] ;  /* 0x0000000a100b7981 */ /* 0x000f62000c1e1900 */
[----:B-1----:R-:W-:Y:S01]  /*1030*/  IADD3 R24, PT, PT, R19, 0x160, RZ ;  /* 0x0000016013187810 */ /* 0x002fe20007ffe0ff */
[----:B------:R-:W-:-:S05]  /*1040*/  IMAD.WIDE.U32 R14, R21, 0x4, R12 ;  /* 0x00000004150e7825 */ /* 0x000fca00078e000c */
[----:B------:R0:W5:Y:S02]  /*1050*/  LDG.E R21, desc[UR10][R14.64] ;  /* 0x0000000a0e157981 */ /* 0x000164000c1e1900 */
[----:B0-----:R-:W-:-:S05]  /*1060*/  IMAD.WIDE.U32 R14, R24, 0x4, R12 ;  /* 0x00000004180e7825 */ /* 0x001fca00078e000c */
[----:B------:R0:W5:Y:S04]  /*1070*/  LDG.E R24, desc[UR10][R14.64] ;  /* 0x0000000a0e187981 */ /* 0x000168000c1e1900 */
[----:B--2---:R1:W-:Y:S02]  /*1080*/  STS [R10+0x80], R18 ;  /* 0x000080120a007388 */ /* 0x0043e40000000800 */
[----:B-1----:R-:W-:-:S05]  /*1090*/  IADD3 R18, PT, PT, R19, 0x180, RZ ;  /* 0x0000018013127810 */ /* 0x002fca0007ffe0ff */
[--C-:B------:R-:W-:Y:S01]  /*10a0*/  IMAD.WIDE.U32 R16, R18, 0x4, R12.reuse ;  /* 0x0000000412107825 */ /* 0x100fe200078e000c */
        /* <DEDUP_REMOVED lines=29> */
.L_x_8:
[----:B------:R-:W-:Y:S05]  /*1280*/  @!P2 BRA `(.L_x_10) ;  /* 0x000000040074a947 */ /* 0x000fea0003800000 */
[----:B01----:R-:W-:Y:S02]  /*1290*/  IADD3 R9, PT, PT, R0, -0x1, RZ ;  /* 0xffffffff00097810 */ /* 0x003fe40007ffe0ff */
        /* <DEDUP_REMOVED lines=10> */
[----:B------:R-:W-:-:S02]  /*1340*/  IADD3 R29, PT, PT, R9, 0xc0, RZ ;  /* 0x000000c0091d7810 */ /* 0x000fc40007ffe0ff */
[C---:B------:R-:W-:Y:S01]  /*1350*/  IADD3 R27, PT, PT, R9.reuse, 0xe0, RZ ;  /* 0x000000e0091b7810 */ /* 0x040fe20007ffe0ff */
[----:B0-----:R-:W-:-:S04]  /*1360*/  IMAD.WIDE.U32 R18, R9, 0x4, R10 ;  /* 0x0000000409127825 */ /* 0x001fc800078e000a */
[--C-:B------:R-:W-:Y:S01]  /*1370*/  IMAD.WIDE.U32 R24, R25, 0x4, R10.reuse ;  /* 0x0000000419187825 */ /* 0x100fe200078e000a */
[----:B------:R0:W2:Y:S03]  /*1380*/  LDG.E R21, desc[UR10][R18.64] ;  /* 0x0000000a12157981 */ /* 0x0000a6000c1e1900 */
        /* <DEDUP_REMOVED lines=8> */
[--C-:B0-----:R-:W-:Y:S02]  /*1410*/  IMAD.WIDE.U32 R18, R29, 0x4, R10.reuse ;  /* 0x000000041d127825 */ /* 0x101fe400078e000a */
[----:B------:R-:W5:Y:S02]  /*1420*/  LDG.E R16, desc[UR10][R16.64] ;  /* 0x0000000a10107981 */ /* 0x000f64000c1e1900 */
[----:B------:R-:W-:-:S02]  /*1430*/  IMAD.WIDE.U32 R10, R27, 0x4, R10 ;  /* 0x000000041b0a7825 */ /* 0x000fc400078e000a */
[----:B------:R-:W5:Y:S04]  /*1440*/  LDG.E R18, desc[UR10][R18.64] ;  /* 0x0000000a12127981 */ /* 0x000f68000c1e1900 */
[----:B------:R-:W5:Y:S01]  /*1450*/  LDG.E R10, desc[UR10][R10.64] ;  /* 0x0000000a0a0a7981 */ /* 0x000f62000c1e1900 */
[----:B------:R-:W0:Y:S01]  /*1460*/  S2UR UR7, SR_CgaCtaId ;  /* 0x00000000000779c3 */ /* 0x000e220000008800 */
[----:B------:R-:W-:Y:S02]  /*1470*/  UMOV UR6, 0x400 ;  /* 0x0000040000067882 */ /* 0x000fe40000000000 */
[----:B------:R-:W-:-:S04]  /*1480*/  UIADD3 UR6, UPT, UPT, UR6, 0x4000, URZ ;  /* 0x0000400006067890 */ /* 0x000fc8000fffe0ff */
        /* <DEDUP_REMOVED lines=11> */
.L_x_11:
        /* <DEDUP_REMOVED lines=19> */
[----:B------:R-:W-:-:S02]  /*1670*/  UMOV UR6, 0x400 ;  /* 0x0000040000067882 */ /* 0x000fc40000000000 */
[----:B------:R-:W-:-:S04]  /*1680*/  UIADD3 UR6, UPT, UPT, UR6, 0x4000, URZ ;  /* 0x0000400006067890 */ /* 0x000fc8000fffe0ff */
[----:B0-----:R-:W-:-:S06]  /*1690*/  ULEA UR6, UR7, UR6, 0x18 ;  /* 0x0000000607067291 */ /* 0x001fcc000f8ec0ff */
[----:B------:R-:W-:Y:S01]  /*16a0*/  LEA R9, R9, UR6, 0x2 ;  /* 0x0000000609097c11 */ /* 0x000fe2000f8e10ff */
[----:B------:R-:W-:-:S04]  /*16b0*/  UIADD3 UR5, UPT, UPT, UR5, 0x80, URZ ;  /* 0x0000008005057890 */ /* 0x000fc8000fffe0ff */
[----:B--2---:R0:W-:Y:S04]  /*16c0*/  STS [R9], R10 ;  /* 0x0000000a09007388 */ /* 0x0041e80000000800 */
[----:B---3--:R0:W-:Y:S04]  /*16d0*/  STS [R9+0x80], R12 ;  /* 0x0000800c09007388 */ /* 0x0081e80000000800 */
[----:B----4-:R0:W-:Y:S04]  /*16e0*/  STS [R9+0x100], R14 ;  /* 0x0001000e09007388 */ /* 0x0101e80000000800 */
[----:B-----5:R0:W-:Y:S02]  /*16f0*/  STS [R9+0x180], R16 ;  /* 0x0001801009007388 */ /* 0x0201e40000000800 */
.L_x_12:
[----:B------:R-:W-:Y:S05]  /*1700*/  @!P2 BRA `(.L_x_10) ;  /* 0x000000000054a947 */ /* 0x000fea0003800000 */
[----:B0-----:R-:W0:Y:S01]  /*1710*/  LDC.64 R10, c[0x0][0x3b8] ;  /* 0x0000ee00ff0a7b82 */ /* 0x001e220000000a00 */
[----:B------:R-:W-:-:S05]  /*1720*/  IADD3 R13, PT, PT, R8, UR5, RZ ;  /* 0x00000005080d7c10 */ /* 0x000fca000fffe0ff */
[----:B0-----:R-:W-:-:S06]  /*1730*/  IMAD.WIDE.U32 R8, R13, 0x4, R10 ;  /* 0x000000040d087825 */ /* 0x001fcc00078e000a */
[----:B------:R-:W2:Y:S01]  /*1740*/  LDG.E R8, desc[UR10][R8.64] ;  /* 0x0000000a08087981 */ /* 0x000ea2000c1e1900 */
[----:B------:R-:W0:Y:S01]  /*1750*/  S2UR UR6, SR_CgaCtaId ;  /* 0x00000000000679c3 */ /* 0x000e220000008800 */
[----:B------:R-:W-:Y:S01]  /*1760*/  UMOV UR5, 0x400 ;  /* 0x0000040000057882 */ /* 0x000fe20000000000 */
[----:B------:R-:W-:Y:S01]  /*1770*/  ISETP.NE.AND P1, PT, R7, 0x1, PT ;  /* 0x000000010700780c */ /* 0x000fe20003f25270 */
[----:B------:R-:W-:-:S04]  /*1780*/  UIADD3 UR5, UPT, UPT, UR5, 0x4000, URZ ;  /* 0x0000400005057890 */ /* 0x000fc8000fffe0ff */
[----:B0-----:R-:W-:-:S06]  /*1790*/  ULEA UR5, UR6, UR5, 0x18 ;  /* 0x0000000506057291 */ /* 0x001fcc000f8ec0ff */
[----:B------:R-:W-:-:S05]  /*17a0*/  LEA R15, R13, UR5, 0x2 ;  /* 0x000000050d0f7c11 */ /* 0x000fca000f8e10ff */
[----:B--2---:R2:W-:Y:S01]  /*17b0*/  STS [R15], R8 ;  /* 0x000000080f007388 */ /* 0x0045e20000000800 */
[----:B------:R-:W-:Y:S05]  /*17c0*/  @!P1 BRA `(.L_x_10) ;  /* 0x0000000000249947 */ /* 0x000fea0003800000 */
[----:B------:R-:W-:Y:S02]  /*17d0*/  ISETP.NE.AND P1, PT, R7, 0x2, PT ;  /* 0x000000020700780c */ /* 0x000fe40003f25270 */
[----:B------:R-:W-:-:S05]  /*17e0*/  IADD3 R9, PT, PT, R13, 0x20, RZ ;  /* 0x000000200d097810 */ /* 0x000fca0007ffe0ff */
[----:B--2---:R-:W-:-:S06]  /*17f0*/  IMAD.WIDE.U32 R8, R9, 0x4, R10 ;  /* 0x0000000409087825 */ /* 0x004fcc00078e000a */
[----:B------:R-:W-:Y:S01]  /*1800*/  @P1 IADD3 R13, PT, PT, R13, 0x40, RZ ;  /* 0x000000400d0d1810 */ /* 0x000fe20007ffe0ff */
[----:B------:R-:W2:Y:S04]  /*1810*/  LDG.E R8, desc[UR10][R8.64] ;  /* 0x0000000a08087981 */ /* 0x000ea8000c1e1900 */
[----:B------:R-:W-:-:S06]  /*1820*/  @P1 IMAD.WIDE.U32 R10, R13, 0x4, R10 ;  /* 0x000000040d0a1825 */ /* 0x000fcc00078e000a */
[----:B------:R-:W3:Y:S04]  /*1830*/  @P1 LDG.E R10, desc[UR10][R10.64] ;  /* 0x0000000a0a0a1981 */ /* 0x000ee8000c1e1900 */
[----:B--2---:R4:W-:Y:S04]  /*1840*/  STS [R15+0x80], R8 ;  /* 0x000080080f007388 */ /* 0x0049e80000000800 */
[----:B---3--:R4:W-:Y:S02]  /*1850*/  @P1 STS [R15+0x100], R10 ;  /* 0x0001000a0f001388 */ /* 0x0089e40000000800 */
.L_x_10:
[----:B------:R-:W-:Y:S05]  /*1860*/  @P0 BRA `(.L_x_13) ;  /* 0xfffffff400300947 */ /* 0x000fea000383ffff */
.L_x_7:
[----:B01----:R-:W0:Y:S08]  /*1870*/  LDC.64 R18, c[0x0][0x388] ;  /* 0x0000e200ff127b82 */ /* 0x003e300000000a00 */
[----:B------:R-:W1:Y:S08]  /*1880*/  LDC.64 R16, c[0x0][0x3c0] ;  /* 0x0000f000ff107b82 */ /* 0x000e700000000a00 */
[----:B--2-4-:R-:W2:Y:S01]  /*1890*/  LDC.64 R14, c[0x0][0x398] ;  /* 0x0000e600ff0e7b82 */ /* 0x014ea20000000a00 */
[----:B0-----:R-:W-:-:S07]  /*18a0*/  IMAD.WIDE R18, R2, 0x4, R18 ;  /* 0x0000000402127825 */ /* 0x001fce00078e0212 */
[----:B------:R-:W-:Y:S08]  /*18b0*/  BAR.SYNC.DEFER_BLOCKING 0x0 ;  /* 0x0000000000007b1d */ /* 0x000ff00000010000 */
[----:B------:R-:W0:Y:S01]  /*18c0*/  LDC.64 R8, c[0x0][0x3a8] ;  /* 0x0000ea00ff087b82 */ /* 0x000e220000000a00 */
[----:B-1----:R-:W-:-:S07]  /*18d0*/  IMAD.WIDE R16, R2, 0x4, R16 ;  /* 0x0000000402107825 */ /* 0x002fce00078e0210 */
[----:B------:R-:W1:Y:S01]  /*18e0*/  LDC.64 R12, c[0x0][0x390] ;  /* 0x0000e400ff0c7b82 */ /* 0x000e620000000a00 */
[----:B------:R-:W3:Y:S04]  /*18f0*/  LDG.E R0, desc[UR10][R18.64] ;  /* 0x0000000a12007981 */ /* 0x000ee8000c1e1900 */
[----:B------:R-:W3:Y:S01]  /*1900*/  LDG.E R7, desc[UR10][R16.64] ;  /* 0x0000000a10077981 */ /* 0x000ee2000c1e1900 */
[----:B--2---:R-:W-:-:S04]  /*1910*/  IMAD.WIDE R14, R2, 0x4, R14 ;  /* 0x00000004020e7825 */ /* 0x004fc800078e020e */
[----:B0-----:R-:W-:-:S04]  /*1920*/  IMAD.WIDE R8, R2, 0x4, R8 ;  /* 0x0000000402087825 */ /* 0x001fc800078e0208 */
[----:B-1----:R-:W-:Y:S01]  /*1930*/  IMAD.WIDE R12, R2, 0x4, R12 ;  /* 0x00000004020c7825 */ /* 0x002fe200078e020c */
[----:B---3--:R-:W-:-:S05]  /*1940*/  FMNMX R7, R0, R7, !PT ;  /* 0x0000000700077209 */ /* 0x008fca0007800000 */
[----:B------:R0:W-:Y:S04]  /*1950*/  STG.E desc[UR10][R14.64], R7 ;  /* 0x000000070e007986 */ /* 0x0001e8000c10190a */
[----:B------:R-:W2:Y:S04]  /*1960*/  LDG.E R10, desc[UR10][R16.64] ;  /* 0x0000000a100a7981 */ /* 0x000ea8000c1e1900 */
[----:B------:R-:W0:Y:S04]  /*1970*/  LDG.E R6, desc[UR10][R18.64] ;  /* 0x0000000a12067981 */ /* 0x000e28000c1e1900 */
[----:B------:R1:W3:Y:S04]  /*1980*/  LDG.E R4, desc[UR10][R8.64] ;  /* 0x0000000a08047981 */ /* 0x0002e8000c1e1900 */
[----:B------:R-:W4:Y:S01]  /*1990*/  LDG.E R0, desc[UR10][R12.64] ;  /* 0x0000000a0c007981 */ /* 0x000f22000c1e1900 */
[----:B------:R-:W-:Y:S01]  /*19a0*/  HFMA2 R22, -RZ, RZ, 0.96630859375, -0.0022525787353515625 ;  /* 0x3bbb989dff167431 */ /* 0x000fe200000001ff */
[----:B------:R-:W-:-:S02]  /*19b0*/  MOV R21, 0x437c0000 ;  /* 0x437c000000157802 */ /* 0x000fc40000000f00 */
[----:B------:R-:W-:Y:S01]  /*19c0*/  ISETP.GE.AND P0, PT, R3, 0x1, PT ;  /* 0x000000010300780c */ /* 0x000fe20003f06270 */
[----:B--2---:R-:W-:-:S04]  /*19d0*/  FADD R11, -R7, R10 ;  /* 0x0000000a070b7221 */ /* 0x004fc80000000100 */
[----:B------:R-:W-:Y:S01]  /*19e0*/  FFMA.SAT R10, R11, R22, 0.5 ;  /* 0x3f0000000b0a7423 */ /* 0x000fe20000002016 */
[----:B0-----:R-:W-:-:S03]  /*19f0*/  FADD R7, -R7, R6 ;  /* 0x0000000607077221 */ /* 0x001fc60000000100 */
[----:B------:R-:W-:Y:S01]  /*1a00*/  FFMA.RM R6, R10, R21, 12582913 ;  /* 0x4b4000010a067423 */ /* 0x000fe20000004015 */
[----:B------:R-:W-:-:S03]  /*1a10*/  FFMA.SAT R10, R7, R22, 0.5 ;  /* 0x3f000000070a7423 */ /* 0x000fc60000002016 */
[----:B------:R-:W-:Y:S01]  /*1a20*/  FADD R22, R6, -12583039 ;  /* 0xcb40007f06167421 */ /* 0x000fe20000000000 */
[----:B------:R-:W-:Y:S01]  /*1a30*/  FFMA.RM R21, R10, R21, 12582913 ;  /* 0x4b4000010a157423 */ /* 0x000fe20000004015 */
[----:B------:R-:W-:Y:S02]  /*1a40*/  SHF.L.U32 R6, R6, 0x17, RZ ;  /* 0x0000001706067819 */ /* 0x000fe400000006ff */
[----:B------:R-:W-:Y:S01]  /*1a50*/  FFMA R22, R11, 1.4426950216293334961, -R22 ;  /* 0x3fb8aa3b0b167823 */ /* 0x000fe20000000816 */
[C---:B-1----:R-:W-:Y:S01]  /*1a60*/  FADD R8, R21.reuse, -12583039 ;  /* 0xcb40007f15087421 */ /* 0x042fe20000000000 */
[----:B------:R-:W-:Y:S02]  /*1a70*/  SHF.L.U32 R21, R21, 0x17, RZ ;  /* 0x0000001715157819 */ /* 0x000fe400000006ff */
[----:B------:R-:W-:Y:S01]  /*1a80*/  FFMA R22, R11, 1.925963033500011079e-08, R22 ;  /* 0x32a570600b167823 */ /* 0x000fe20000000016 */
[C---:B------:R-:W-:Y:S01]  /*1a90*/  FFMA R8, R7.reuse, 1.4426950216293334961, -R8 ;  /* 0x3fb8aa3b07087823 */ /* 0x040fe20000000808 */
[----:B------:R-:W0:Y:S02]  /*1aa0*/  LDC.64 R10, c[0x0][0x3a0] ;  /* 0x0000e800ff0a7b82 */ /* 0x000e240000000a00 */
[----:B------:R-:W1:Y:S01]  /*1ab0*/  MUFU.EX2 R9, R22 ;  /* 0x0000001600097308 */ /* 0x000e620000000800 */
[----:B------:R-:W-:-:S07]  /*1ac0*/  FFMA R8, R7, 1.925963033500011079e-08, R8 ;  /* 0x32a5706007087823 */ /* 0x000fce0000000008 */
[----:B------:R-:W2:Y:S01]  /*1ad0*/  MUFU.EX2 R8, R8 ;  /* 0x0000000800087308 */ /* 0x000ea20000000800 */
[----:B-1----:R-:W-:-:S04]  /*1ae0*/  FMUL R9, R6, R9 ;  /* 0x0000000906097220 */ /* 0x002fc80000400000 */
[----:B---3--:R-:W-:Y:S01]  /*1af0*/  FMUL R4, R9, R4 ;  /* 0x0000000409047220 */ /* 0x008fe20000400000 */
[----:B0-----:R-:W-:-:S04]  /*1b00*/  IMAD.WIDE R10, R2, 0x4, R10 ;  /* 0x00000004020a7825 */ /* 0x001fc800078e020a */
[----:B--2---:R-:W-:-:S04]  /*1b10*/  FMUL R21, R21, R8 ;  /* 0x0000000815157220 */ /* 0x004fc80000400000 */
[----:B----4-:R-:W-:-:S05]  /*1b20*/  FFMA R21, R21, R0, R4 ;  /* 0x0000000015157223 */ /* 0x010fca0000000004 */
[----:B------:R0:W-:Y:S01]  /*1b30*/  STG.E desc[UR10][R10.64], R21 ;  /* 0x000000150a007986 */ /* 0x0001e2000c10190a */
[----:B------:R-:W-:Y:S05]  /*1b40*/  @!P0 BRA `(.L_x_14) ;  /* 0x0000001c00fc8947 */ /* 0x000fea0003800000 */
[----:B------:R-:W-:-:S13]  /*1b50*/  ISETP.GE.AND P0, PT, R20, 0x1, PT ;  /* 0x000000011400780c */ /* 0x000fda0003f06270 */
[----:B------:R-:W-:Y:S05]  /*1b60*/  @!P0 BRA `(.L_x_15) ;  /* 0x0000000800cc8947 */ /* 0x000fea0003800000 */
[C---:B------:R-:W-:Y:S01]  /*1b70*/  LOP3.LUT R7, R20.reuse, 0x7ffffff8, RZ, 0xc0, !PT ;  /* 0x7ffffff814077812 */ /* 0x040fe200078ec0ff */
[----:B------:R-:W-:Y:S01]  /*1b80*/  IMAD R8, R5, R20, RZ ;  /* 0x0000001405087224 */ /* 0x000fe200078e02ff */
[C---:B------:R-:W-:Y:S01]  /*1b90*/  LOP3.LUT R9, R20.reuse, 0x7, RZ, 0xc0, !PT ;  /* 0x0000000714097812 */ /* 0x040fe200078ec0ff */
[----:B------:R-:W-:Y:S01]  /*1ba0*/  UMOV UR4, URZ ;  /* 0x000000ff00047c82 */ /* 0x000fe20008000000 */
[----:B------:R-:W-:Y:S02]  /*1bb0*/  LOP3.LUT R20, R20, 0x3, RZ, 0xc0, !PT ;  /* 0x0000000314147812 */ /* 0x000fe400078ec0ff */
[----:B0-----:R-:W-:-:S07]  /*1bc0*/  IADD3 R21, PT, PT, -R7, RZ, RZ ;  /* 0x000000ff07157210 */ /* 0x001fce0007ffe1ff */
.L_x_23:
[----:B------:R-:W0:Y:S01]  /*1bd0*/  LDCU UR9, c[0x0][0x3cc] ;  /* 0x00007980ff0977ac */ /* 0x000e220008000800 */
[----:B------:R-:W-:Y:S01]  /*1be0*/  HFMA2 R0, -RZ, RZ, 0, 0 ;  /* 0x00000000ff007431 */ /* 0x000fe200000001ff */
[----:B------:R-:W-:Y:S01]  /*1bf0*/  MOV R3, RZ ;  /* 0x000000ff00037202 */ /* 0x000fe20000000f00 */
[----:B0-----:R-:W-:-:S09]  /*1c00*/  UISETP.GE.U32.AND UP0, UPT, UR9, 0x8, UPT ;  /* 0x000000080900788c */ /* 0x001fd2000bf06070 */
[----:B------:R-:W-:Y:S05]  /*1c10*/  BRA.U !UP0, `(.L_x_16) ;  /* 0x0000000108c07547 */ /* 0x000fea000b800000 */
[----:B------:R-:W0:Y:S01]  /*1c20*/  S2UR UR6, SR_CgaCtaId ;  /* 0x00000000000679c3 */ /* 0x000e220000008800 */
[----:B------:R-:W-:Y:S01]  /*1c30*/  UMOV UR5, 0x400 ;  /* 0x0000040000057882 */ /* 0x000fe20000000000 */
[----:B------:R-:W-:Y:S01]  /*1c40*/  MOV R0, RZ ;  /* 0x000000ff00007202 */ /* 0x000fe20000000f00 */
[----:B------:R-:W-:Y:S01]  /*1c50*/  UIADD3 UR8, UPT, UPT, UR5, 0x4000, URZ ;  /* 0x0000400005087890 */ /* 0x000fe2000fffe0ff */
[----:B------:R-:W-:Y:S01]  /*1c60*/  MOV R3, R21 ;  /* 0x0000001500037202 */ /* 0x000fe20000000f00 */
[----:B------:R-:W1:Y:S01]  /*1c70*/  LDCU UR12, c[0x0][0x3d0] ;  /* 0x00007a00ff0c77ac */ /* 0x000e620008000800 */
[----:B0-----:R-:W-:Y:S02]  /*1c80*/  ULEA UR7, UR6, UR5, 0x18 ;  /* 0x0000000506077291 */ /* 0x001fe4000f8ec0ff */
[----:B------:R-:W-:-:S04]  /*1c90*/  ULEA UR8, UR6, UR8, 0x18 ;  /* 0x0000000806087291 */ /* 0x000fc8000f8ec0ff */
[----:B------:R-:W-:Y:S01]  /*1ca0*/  LEA R4, R8, UR7, 0x2 ;  /* 0x0000000708047c11 */ /* 0x000fe2000f8e10ff */
[----:B------:R-:W-:-:S03]  /*1cb0*/  ULEA UR5, UR4, UR8, 0x2 ;  /* 0x0000000804057291 */ /* 0x000fc6000f8e10ff */
[----:B-1----:R-:W-:-:S09]  /*1cc0*/  IADD3 R4, PT, PT, R4, 0x10, RZ ;  /* 0x0000001004047810 */ /* 0x002fd20007ffe0ff */
.L_x_17:
[----:B------:R-:W-:Y:S01]  /*1cd0*/  ULEA UR6, UR12, UR5, 0x2 ;  /* 0x000000050c067291 */ /* 0x000fe2000f8e10ff */
[----:B------:R-:W-:Y:S01]  /*1ce0*/  LDS R23, [R4+-0x10] ;  /* 0xfffff00004177984 */ /* 0x000fe20000000800 */
[----:B------:R-:W-:-:S03]  /*1cf0*/  IADD3 R3, PT, PT, R3, 0x8, RZ ;  /* 0x0000000803037810 */ /* 0x000fc60007ffe0ff */
[----:B------:R-:W0:Y:S01]  /*1d00*/  LDS R22, [UR5] ;  /* 0x00000005ff167984 */ /* 0x000e220008000800 */
[----:B------:R-:W-:Y:S01]  /*1d10*/  ISETP.NE.AND P0, PT, R3, RZ, PT ;  /* 0x000000ff0300720c */ /* 0x000fe20003f05270 */
[----:B------:R-:W-:Y:S02]  /*1d20*/  ULEA UR5, UR12, UR5, 0x5 ;  /* 0x000000050c057291 */ /* 0x000fe4000f8e28ff */
[----:B------:R-:W-:Y:S04]  /*1d30*/  LDS R25, [R4+-0xc] ;  /* 0xfffff40004197984 */ /* 0x000fe80000000800 */
[----:B------:R-:W1:Y:S01]  /*1d40*/  LDS R24, [UR6] ;  /* 0x00000006ff187984 */ /* 0x000e620008000800 */
[----:B------:R-:W-:-:S03]  /*1d50*/  ULEA UR6, UR12, UR6, 0x2 ;  /* 0x000000060c067291 */ /* 0x000fc6000f8e10ff */
[----:B------:R-:W-:Y:S01]  /*1d60*/  LDS R5, [R4+-0x8] ;  /* 0xfffff80004057984 */ /* 0x000fe20000000800 */
[----:B------:R-:W-:-:S05]  /*1d70*/  ULEA UR7, UR12, UR6, 0x2 ;  /* 0x000000060c077291 */ /* 0x000fca000f8e10ff */
[----:B------:R-:W2:Y:S01]  /*1d80*/  LDS R6, [UR6] ;  /* 0x00000006ff067984 */ /* 0x000ea20008000800 */
[----:B------:R-:W-:Y:S01]  /*1d90*/  ULEA UR6, UR12, UR7, 0x2 ;  /* 0x000000070c067291 */ /* 0x000fe2000f8e10ff */
[----:B0-----:R-:W-:Y:S02]  /*1da0*/  FFMA R22, R23, R22, R0 ;  /* 0x0000001617167223 */ /* 0x001fe40000000000 */
[----:B------:R-:W-:Y:S04]  /*1db0*/  LDS R0, [R4+-0x4] ;  /* 0xfffffc0004007984 */ /* 0x000fe80000000800 */
[----:B------:R-:W0:Y:S01]  /*1dc0*/  LDS R23, [UR7] ;  /* 0x00000007ff177984 */ /* 0x000e220008000800 */
[----:B-1----:R-:W-:-:S03]  /*1dd0*/  FFMA R24, R25, R24, R22 ;  /* 0x0000001819187223 */ /* 0x002fc60000000016 */
[----:B------:R-:W-:Y:S04]  /*1de0*/  LDS R22, [R4] ;  /* 0x0000000004167984 */ /* 0x000fe80000000800 */
[----:B------:R-:W1:Y:S01]  /*1df0*/  LDS R25, [UR6] ;  /* 0x00000006ff197984 */ /* 0x000e620008000800 */
[----:B------:R-:W-:Y:S01]  /*1e00*/  ULEA UR6, UR12, UR6, 0x2 ;  /* 0x000000060c067291 */ /* 0x000fe2000f8e10ff */
[----:B--2---:R-:W-:-:S03]  /*1e10*/  FFMA R27, R5, R6, R24 ;  /* 0x00000006051b7223 */ /* 0x004fc60000000018 */
[----:B------:R-:W-:Y:S01]  /*1e20*/  ULEA UR7, UR12, UR6, 0x2 ;  /* 0x000000060c077291 */ /* 0x000fe2000f8e10ff */
[----:B------:R-:W-:Y:S04]  /*1e30*/  LDS R5, [R4+0x4] ;  /* 0x0000040004057984 */ /* 0x000fe80000000800 */
[----:B------:R-:W2:Y:S01]  /*1e40*/  LDS R6, [UR6] ;  /* 0x00000006ff067984 */ /* 0x000ea20008000800 */
[----:B------:R-:W-:-:S03]  /*1e50*/  ULEA UR6, UR12, UR7, 0x2 ;  /* 0x000000070c067291 */ /* 0x000fc6000f8e10ff */
[----:B------:R-:W-:Y:S01]  /*1e60*/  LDS R24, [UR7] ;  /* 0x00000007ff187984 */ /* 0x000fe20008000800 */
[----:B0-----:R-:W-:-:S03]  /*1e70*/  FFMA R23, R0, R23, R27 ;  /* 0x0000001700177223 */ /* 0x001fc6000000001b */
[----:B------:R-:W0:Y:S01]  /*1e80*/  LDS R0, [R4+0x8] ;  /* 0x0000080004007984 */ /* 0x000e220000000800 */
[----:B-1----:R-:W-:-:S03]  /*1e90*/  FFMA R22, R22, R25, R23 ;  /* 0x0000001916167223 */ /* 0x002fc60000000017 */
[----:B------:R1:W-:Y:S04]  /*1ea0*/  LDS R23, [R4+0xc] ;  /* 0x00000c0004177984 */ /* 0x0003e80000000800 */
[----:B------:R-:W3:Y:S01]  /*1eb0*/  LDS R25, [UR6] ;  /* 0x00000006ff197984 */ /* 0x000ee20008000800 */
[----:B--2---:R-:W-:Y:S01]  /*1ec0*/  FFMA R5, R5, R6, R22 ;  /* 0x0000000605057223 */ /* 0x004fe20000000016 */
[----:B-1----:R-:W-:-:S03]  /*1ed0*/  IADD3 R4, PT, PT, R4, 0x20, RZ ;  /* 0x0000002004047810 */ /* 0x002fc60007ffe0ff */
[----:B0-----:R-:W-:-:S04]  /*1ee0*/  FFMA R0, R0, R24, R5 ;  /* 0x0000001800007223 */ /* 0x001fc80000000005 */
[----:B---3--:R-:W-:Y:S01]  /*1ef0*/  FFMA R0, R23, R25, R0 ;  /* 0x0000001917007223 */ /* 0x008fe20000000000 */
[----:B------:R-:W-:Y:S06]  /*1f00*/  @P0 BRA `(.L_x_17) ;  /* 0xfffffffc00700947 */ /* 0x000fec000383ffff */
[----:B------:R-:W-:-:S07]  /*1f10*/  MOV R3, R7 ;  /* 0x0000000700037202 */ /* 0x000fce0000000f00 */
.L_x_16:
[----:B------:R-:W-:-:S13]  /*1f20*/  ISETP.NE.AND P0, PT, R9, RZ, PT ;  /* 0x000000ff0900720c */ /* 0x000fda0003f05270 */
[----:B------:R-:W-:Y:S05]  /*1f30*/  @!P0 BRA `(.L_x_18) ;  /* 0x0000000400088947 */ /* 0x000fea0003800000 */
[----:B------:R-:W-:Y:S02]  /*1f40*/  IADD3 R4, PT, PT, R9, -0x1, RZ ;  /* 0xffffffff09047810 */ /* 0x000fe40007ffe0ff */
[----:B------:R-:W-:Y:S02]  /*1f50*/  ISETP.NE.AND P1, PT, R20, RZ, PT ;  /* 0x000000ff1400720c */ /* 0x000fe40003f25270 */
[----:B------:R-:W-:-:S13]  /*1f60*/  ISETP.GE.U32.AND P0, PT, R4, 0x3, PT ;  /* 0x000000030400780c */ /* 0x000fda0003f06070 */
[----:B------:R-:W-:Y:S05]  /*1f70*/  @!P0 BRA `(.L_x_19) ;  /* 0x0000000000688947 */ /* 0x000fea0003800000 */
[----:B------:R-:W0:Y:S01]  /*1f80*/  S2R R23, SR_CgaCtaId ;  /* 0x0000000000177919 */ /* 0x000e220000008800 */
[----:B------:R-:W1:Y:S01]  /*1f90*/  LDC R4, c[0x0][0x3d0] ;  /* 0x0000f400ff047b82 */ /* 0x000e620000000800 */
[----:B------:R-:W-:Y:S02]  /*1fa0*/  MOV R6, 0x400 ;  /* 0x0000040000067802 */ /* 0x000fe40000000f00 */
[----:B------:R-:W-:Y:S02]  /*1fb0*/  IADD3 R5, PT, PT, R8, R3, RZ ;  /* 0x0000000308057210 */ /* 0x000fe40007ffe0ff */
[----:B------:R-:W-:Y:S02]  /*1fc0*/  IADD3 R24, PT, PT, R6, 0x4000, RZ ;  /* 0x0000400006187810 */ /* 0x000fe40007ffe0ff */
[----:B0-----:R-:W-:Y:S01]  /*1fd0*/  LEA R22, R23, R6, 0x18 ;  /* 0x0000000617167211 */ /* 0x001fe200078ec0ff */
[----:B-1----:R-:W-:Y:S01]  /*1fe0*/  IMAD R6, R3, R4, UR4 ;  /* 0x0000000403067e24 */ /* 0x002fe2000f8e0204 */
[----:B------:R-:W-:-:S02]  /*1ff0*/  LEA R25, R23, R24, 0x18 ;  /* 0x0000001817197211 */ /* 0x000fc400078ec0ff */
[----:B------:R-:W-:Y:S02]  /*2000*/  LEA R5, R5, R22, 0x2 ;  /* 0x0000001605057211 */ /* 0x000fe400078e10ff */
[----:B------:R-:W-:Y:S02]  /*2010*/  LEA R25, R6, R25, 0x2 ;  /* 0x0000001906197211 */ /* 0x000fe400078e10ff */
[----:B------:R-:W-:Y:S01]  /*2020*/  IADD3 R3, PT, PT, R3, 0x4, RZ ;  /* 0x0000000403037810 */ /* 0x000fe20007ffe0ff */
[----:B------:R-:W-:Y:S01]  /*2030*/  LDS R23, [R5] ;  /* 0x0000000005177984 */ /* 0x000fe20000000800 */
[----:B------:R-:W-:-:S03]  /*2040*/  LEA R27, R4, R25, 0x2 ;  /* 0x00000019041b7211 */ /* 0x000fc600078e10ff */
[----:B------:R-:W0:Y:S04]  /*2050*/  LDS R22, [R25] ;  /* 0x0000000019167984 */ /* 0x000e280000000800 */
[----:B------:R-:W-:Y:S04]  /*2060*/  LDS R6, [R5+0x4] ;  /* 0x0000040005067984 */ /* 0x000fe80000000800 */
[----:B------:R-:W-:Y:S01]  /*2070*/  LDS R29, [R5+0x8] ;  /* 0x00000800051d7984 */ /* 0x000fe20000000800 */
[----:B0-----:R-:W-:Y:S01]  /*2080*/  FFMA R23, R23, R22, R0 ;  /* 0x0000001617177223 */ /* 0x001fe20000000000 */
[----:B------:R-:W-:-:S02]  /*2090*/  LEA R22, R4, R27, 0x2 ;  /* 0x0000001b04167211 */ /* 0x000fc400078e10ff */
[----:B------:R-:W-:Y:S02]  /*20a0*/  LDS R0, [R5+0xc] ;  /* 0x00000c0005007984 */ /* 0x000fe40000000800 */
[----:B------:R-:W-:Y:S02]  /*20b0*/  LEA R4, R4, R22, 0x2 ;  /* 0x0000001604047211 */ /* 0x000fe400078e10ff */
[----:B------:R-:W0:Y:S04]  /*20c0*/  LDS R27, [R27] ;  /* 0x000000001b1b7984 */ /* 0x000e280000000800 */
[----:B------:R-:W1:Y:S04]  /*20d0*/  LDS R22, [R22] ;  /* 0x0000000016167984 */ /* 0x000e680000000800 */
[----:B------:R-:W2:Y:S01]  /*20e0*/  LDS R4, [R4] ;  /* 0x0000000004047984 */ /* 0x000ea20000000800 */
[----:B0-----:R-:W-:-:S04]  /*20f0*/  FFMA R6, R6, R27, R23 ;  /* 0x0000001b06067223 */ /* 0x001fc80000000017 */
[----:B-1----:R-:W-:-:S04]  /*2100*/  FFMA R6, R29, R22, R6 ;  /* 0x000000161d067223 */ /* 0x002fc80000000006 */
[----:B--2---:R-:W-:-:S07]  /*2110*/  FFMA R0, R0, R4, R6 ;  /* 0x0000000400007223 */ /* 0x004fce0000000006 */
.L_x_19:
[----:B------:R-:W-:Y:S05]  /*2120*/  @!P1 BRA `(.L_x_18) ;  /* 0x00000000008c9947 */ /* 0x000fea0003800000 */
[----:B------:R-:W-:Y:S01]  /*2130*/  ISETP.NE.AND P0, PT, R20, 0x1, PT ;  /* 0x000000011400780c */ /* 0x000fe20003f05270 */
[----:B------:R-:W-:-:S12]  /*2140*/  ULOP3.LUT UP0, URZ, UR9, 0x1, URZ, 0xc0, !UPT ;  /* 0x0000000109ff7892 */ /* 0x000fd8000f80c0ff */
[----:B------:R-:W-:Y:S05]  /*2150*/  @!P0 BRA `(.L_x_20) ;  /* 0x0000000000488947 */ /* 0x000fea0003800000 */
[----:B------:R-:W0:Y:S01]  /*2160*/  S2R R6, SR_CgaCtaId ;  /* 0x0000000000067919 */ /* 0x000e220000008800 */
[----:B------:R-:W1:Y:S01]  /*2170*/  LDC R22, c[0x0][0x3d0] ;  /* 0x0000f400ff167b82 */ /* 0x000e620000000800 */
[----:B------:R-:W-:Y:S02]  /*2180*/  MOV R5, 0x400 ;  /* 0x0000040000057802 */ /* 0x000fe40000000f00 */
[----:B------:R-:W-:Y:S02]  /*2190*/  IADD3 R4, PT, PT, R8, R3, RZ ;  /* 0x0000000308047210 */ /* 0x000fe40007ffe0ff */
[----:B------:R-:W-:Y:S01]  /*21a0*/  IADD3 R25, PT, PT, R5, 0x4000, RZ ;  /* 0x0000400005197810 */ /* 0x000fe20007ffe0ff */
[C---:B-1----:R-:W-:Y:S01]  /*21b0*/  IMAD R23, R3.reuse, R22, UR4 ;  /* 0x0000000403177e24 */ /* 0x042fe2000f8e0216 */
[----:B------:R-:W-:Y:S02]  /*21c0*/  IADD3 R3, PT, PT, R3, 0x2, RZ ;  /* 0x0000000203037810 */ /* 0x000fe40007ffe0ff */
[----:B0-----:R-:W-:-:S02]  /*21d0*/  LEA R5, R6, R5, 0x18 ;  /* 0x0000000506057211 */ /* 0x001fc400078ec0ff */
[----:B------:R-:W-:Y:S02]  /*21e0*/  LEA R6, R6, R25, 0x18 ;  /* 0x0000001906067211 */ /* 0x000fe400078ec0ff */
[----:B------:R-:W-:Y:S02]  /*21f0*/  LEA R4, R4, R5, 0x2 ;  /* 0x0000000504047211 */ /* 0x000fe400078e10ff */
[----:B------:R-:W-:-:S03]  /*2200*/  LEA R23, R23, R6, 0x2 ;  /* 0x0000000617177211 */ /* 0x000fc600078e10ff */
[----:B------:R-:W-:Y:S01]  /*2210*/  LDS R5, [R4] ;  /* 0x0000000004057984 */ /* 0x000fe20000000800 */
[----:B------:R-:W-:-:S03]  /*2220*/  LEA R22, R22, R23, 0x2 ;  /* 0x0000001716167211 */ /* 0x000fc600078e10ff */
[----:B------:R-:W0:Y:S04]  /*2230*/  LDS R23, [R23] ;  /* 0x0000000017177984 */ /* 0x000e280000000800 */
[----:B------:R-:W-:Y:S04]  /*2240*/  LDS R25, [R4+0x4] ;  /* 0x0000040004197984 */ /* 0x000fe80000000800 */
[----:B------:R-:W1:Y:S01]  /*2250*/  LDS R22, [R22] ;  /* 0x0000000016167984 */ /* 0x000e620000000800 */
[----:B0-----:R-:W-:-:S04]  /*2260*/  FFMA R0, R5, R23, R0 ;  /* 0x0000001705007223 */ /* 0x001fc80000000000 */
[----:B-1----:R-:W-:-:S07]  /*2270*/  FFMA R0, R25, R22, R0 ;  /* 0x0000001619007223 */ /* 0x002fce0000000000 */
.L_x_20:
[----:B------:R-:W-:Y:S05]  /*2280*/  BRA.U !UP0, `(.L_x_18) ;  /* 0x0000000108347547 */ /* 0x000fea000b800000 */
[----:B------:R-:W0:Y:S01]  /*2290*/  S2R R6, SR_CgaCtaId ;  /* 0x0000000000067919 */ /* 0x000e220000008800 */
[----:B------:R-:W1:Y:S01]  /*22a0*/  LDC R4, c[0x0][0x3d0] ;  /* 0x0000f400ff047b82 */ /* 0x000e620000000800 */
[----:B------:R-:W-:-:S04]  /*22b0*/  MOV R5, 0x400 ;  /* 0x0000040000057802 */ /* 0x000fc80000000f00 */
[----:B------:R-:W-:Y:S01]  /*22c0*/  IADD3 R23, PT, PT, R5, 0x4000, RZ ;  /* 0x0000400005177810 */ /* 0x000fe20007ffe0ff */
[----:B-1----:R-:W-:Y:S01]  /*22d0*/  IMAD R4, R3, R4, UR4 ;  /* 0x0000000403047e24 */ /* 0x002fe2000f8e0204 */
[----:B------:R-:W-:Y:S02]  /*22e0*/  IADD3 R3, PT, PT, R8, R3, RZ ;  /* 0x0000000308037210 */ /* 0x000fe40007ffe0ff */
[C---:B0-----:R-:W-:Y:S02]  /*22f0*/  LEA R22, R6.reuse, R5, 0x18 ;  /* 0x0000000506167211 */ /* 0x041fe400078ec0ff */
[----:B------:R-:W-:Y:S02]  /*2300*/  LEA R23, R6, R23, 0x18 ;  /* 0x0000001706177211 */ /* 0x000fe400078ec0ff */
[----:B------:R-:W-:Y:S02]  /*2310*/  LEA R3, R3, R22, 0x2 ;  /* 0x0000001603037211 */ /* 0x000fe400078e10ff */
[----:B------:R-:W-:-:S04]  /*2320*/  LEA R4, R4, R23, 0x2 ;  /* 0x0000001704047211 */ /* 0x000fc800078e10ff */
[----:B------:R-:W-:Y:S04]  /*2330*/  LDS R3, [R3] ;  /* 0x0000000003037984 */ /* 0x000fe80000000800 */
[----:B------:R-:W0:Y:S02]  /*2340*/  LDS R4, [R4] ;  /* 0x0000000004047984 */ /* 0x000e240000000800 */
[----:B0-----:R-:W-:-:S07]  /*2350*/  FFMA R0, R3, R4, R0 ;  /* 0x0000000403007223 */ /* 0x001fce0000000000 */
.L_x_18:
[----:B------:R-:W2:Y:S04]  /*2360*/  LDG.E R22, desc[UR10][R18.64] ;  /* 0x0000000a12167981 */ /* 0x000ea8000c1e1900 */
[----:B------:R-:W2:Y:S04]  /*2370*/  LDG.E R3, desc[UR10][R14.64] ;  /* 0x0000000a0e037981 */ /* 0x000ea8000c1e1900 */
[----:B------:R-:W3:Y:S01]  /*2380*/  LDG.E R6, desc[UR10][R16.64] ;  /* 0x0000000a10067981 */ /* 0x000ee2000c1e1900 */
[----:B------:R-:W-:Y:S01]  /*2390*/  HFMA2 R5, -RZ, RZ, 0.96630859375, -0.0022525787353515625 ;  /* 0x3bbb989dff057431 */ /* 0x000fe200000001ff */
[----:B------:R-:W0:Y:S08]  /*23a0*/  LDC R23, c[0x0][0x3d0] ;  /* 0x0000f400ff177b82 */ /* 0x000e300000000800 */
[----:B------:R-:W1:Y:S01]  /*23b0*/  LDC.64 R26, c[0x0][0x380] ;  /* 0x0000e000ff1a7b82 */ /* 0x000e620000000a00 */
[----:B0-----:R-:W-:-:S04]  /*23c0*/  IMAD R23, R2, R23, UR4 ;  /* 0x0000000402177e24 */ /* 0x001fc8000f8e0217 */
[----:B-1----:R-:W-:Y:S02]  /*23d0*/  IMAD.WIDE R26, R23, 0x4, R26 ;  /* 0x00000004171a7825 */ /* 0x002fe400078e021a */
[----:B------:R-:W4:Y:S02]  /*23e0*/  LDG.E R23, desc[UR10][R12.64] ;  /* 0x0000000a0c177981 */ /* 0x000f24000c1e1900 */
[----:B--2---:R-:W-:Y:S01]  /*23f0*/  FADD R22, R22, -R3 ;  /* 0x8000000316167221 */ /* 0x004fe20000000000 */
[----:B---3--:R-:W-:Y:S01]  /*2400*/  FADD R6, -R3, R6 ;  /* 0x0000000603067221 */ /* 0x008fe20000000100 */
[----:B------:R-:W-:Y:S02]  /*2410*/  MOV R3, 0x437c0000 ;  /* 0x437c000000037802 */ /* 0x000fe40000000f00 */
[-C--:B------:R-:W-:Y:S01]  /*2420*/  FFMA.SAT R4, R22, R5.reuse, 0.5 ;  /* 0x3f00000016047423 */ /* 0x080fe20000002005 */
[----:B------:R-:W-:-:S03]  /*2430*/  FFMA.SAT R5, R6, R5, 0.5 ;  /* 0x3f00000006057423 */ /* 0x000fc60000002005 */
[-C--:B------:R-:W-:Y:S01]  /*2440*/  FFMA.RM R4, R4, R3.reuse, 12582913 ;  /* 0x4b40000104047423 */ /* 0x080fe20000004003 */
[----:B------:R-:W-:-:S03]  /*2450*/  FFMA.RM R5, R5, R3, 12582913 ;  /* 0x4b40000105057423 */ /* 0x000fc60000004003 */
[----:B------:R-:W-:-:S04]  /*2460*/  FADD R3, R4, -12583039 ;  /* 0xcb40007f04037421 */ /* 0x000fc80000000000 */
[C---:B------:R-:W-:Y:S02]  /*2470*/  FFMA R25, R22.reuse, 1.4426950216293334961, -R3 ;  /* 0x3fb8aa3b16197823 */ /* 0x040fe40000000803 */
[----:B------:R-:W2:Y:S02]  /*2480*/  LDG.E R3, desc[UR10][R10.64] ;  /* 0x0000000a0a037981 */ /* 0x000ea4000c1e1900 */
[----:B------:R-:W-:Y:S01]  /*2490*/  FFMA R22, R22, 1.925963033500011079e-08, R25 ;  /* 0x32a5706016167823 */ /* 0x000fe20000000019 */
[----:B------:R-:W-:-:S04]  /*24a0*/  FADD R25, R5, -12583039 ;  /* 0xcb40007f05197421 */ /* 0x000fc80000000000 */
[----:B------:R-:W-:-:S04]  /*24b0*/  FFMA R25, R6, 1.4426950216293334961, -R25 ;  /* 0x3fb8aa3b06197823 */ /* 0x000fc80000000819 */
[----:B------:R-:W-:Y:S02]  /*24c0*/  FFMA R25, R6, 1.925963033500011079e-08, R25 ;  /* 0x32a5706006197823 */ /* 0x000fe40000000019 */
[----:B------:R-:W3:Y:S02]  /*24d0*/  LDG.E R6, desc[UR10][R26.64] ;  /* 0x0000000a1a067981 */ /* 0x000ee4000c1e1900 */
[----:B------:R-:W0:Y:S01]  /*24e0*/  MUFU.EX2 R24, R25 ;  /* 0x0000001900187308 */ /* 0x000e220000000800 */
[----:B------:R-:W-:-:S07]  /*24f0*/  SHF.L.U32 R5, R5, 0x17, RZ ;  /* 0x0000001705057819 */ /* 0x000fce00000006ff */
[----:B------:R-:W1:Y:S01]  /*2500*/  MUFU.EX2 R22, R22 ;  /* 0x0000001600167308 */ /* 0x000e620000000800 */
[----:B0-----:R-:W-:Y:S01]  /*2510*/  FMUL R29, R5, R24 ;  /* 0x00000018051d7220 */ /* 0x001fe20000400000 */
[----:B------:R-:W-:-:S03]  /*2520*/  SHF.L.U32 R5, R4, 0x17, RZ ;  /* 0x0000001704057819 */ /* 0x000fc600000006ff */
[----:B------:R-:W-:Y:S02]  /*2530*/  FMUL R0, R29, R0 ;  /* 0x000000001d007220 */ /* 0x000fe40000400000 */
[----:B-1----:R-:W-:-:S04]  /*2540*/  FMUL R4, R5, R22 ;  /* 0x0000001605047220 */ /* 0x002fc80000400000 */
[----:B----4-:R-:W-:Y:S01]  /*2550*/  FMUL R23, R23, R4 ;  /* 0x0000000417177220 */ /* 0x010fe20000400000 */
[----:B------:R-:W-:Y:S01]  /*2560*/  BSSY.RECONVERGENT B0, `(.L_x_21) ;  /* 0x000000d000007945 */ /* 0x000fe20003800200 */
[----:B--2---:R-:W0:Y:S02]  /*2570*/  MUFU.RCP R24, R3 ;  /* 0x0000000300187308 */ /* 0x004e240000001000 */
[----:B---3--:R-:W-:-:S06]  /*2580*/  FFMA R0, R23, R6, R0 ;  /* 0x0000000617007223 */ /* 0x008fcc0000000000 */
[----:B------:R-:W1:Y:S01]  /*2590*/  FCHK P0, R0, R3 ;  /* 0x0000000300007302 */ /* 0x000e620000000000 */
[----:B0-----:R-:W-:-:S04]  /*25a0*/  FFMA R5, -R3, R24, 1 ;  /* 0x3f80000003057423 */ /* 0x001fc80000000118 */
[----:B------:R-:W-:-:S04]  /*25b0*/  FFMA R5, R24, R5, R24 ;  /* 0x0000000518057223 */ /* 0x000fc80000000018 */
[----:B------:R-:W-:-:S04]  /*25c0*/  FFMA R4, R0, R5, RZ ;  /* 0x0000000500047223 */ /* 0x000fc800000000ff */
[----:B------:R-:W-:-:S04]  /*25d0*/  FFMA R6, -R3, R4, R0 ;  /* 0x0000000403067223 */ /* 0x000fc80000000100 */
[----:B------:R-:W-:Y:S01]  /*25e0*/  FFMA R5, R5, R6, R4 ;  /* 0x0000000605057223 */ /* 0x000fe20000000004 */
[----:B-1----:R-:W-:Y:S06]  /*25f0*/  @!P0 BRA `(.L_x_22) ;  /* 0x00000000000c8947 */ /* 0x002fec0003800000 */
[----:B------:R-:W-:-:S07]  /*2600*/  MOV R4, 0x2620 ;  /* 0x0000262000047802 */ /* 0x000fce0000000f00 */
[----:B------:R-:W-:Y:S05]  /*2610*/  CALL.REL.NOINC `($__internal_0_$__cuda_sm3x_div_rn_noftz_f32_slowpath) ;  /* 0x00000014005c7944 */ /* 0x000fea0003c00000 */
[----:B------:R-:W-:-:S07]  /*2620*/  MOV R5, R0 ;  /* 0x0000000000057202 */ /* 0x000fce0000000f00 */
.L_x_22:
[----:B------:R-:W-:Y:S05]  /*2630*/  BSYNC.RECONVERGENT B0 ;  /* 0x0000000000007941 */ /* 0x000fea0003800200 */
.L_x_21:
[----:B------:R-:W0:Y:S01]  /*2640*/  LDCU UR5, c[0x0][0x3d0] ;  /* 0x00007a00ff0577ac */ /* 0x000e220008000800 */
[----:B------:R1:W-:Y:S01]  /*2650*/  STG.E desc[UR10][R26.64], R5 ;  /* 0x000000051a007986 */ /* 0x0003e2000c10190a */
[----:B------:R-:W-:-:S04]  /*2660*/  UIADD3 UR4, UPT, UPT, UR4, 0x1, URZ ;  /* 0x0000000104047890 */ /* 0x000fc8000fffe0ff */
[----:B0-----:R-:W-:-:S09]  /*2670*/  UISETP.NE.AND UP0, UPT, UR4, UR5, UPT ;  /* 0x000000050400728c */ /* 0x001fd2000bf05270 */
[----:B-1----:R-:W-:Y:S05]  /*2680*/  BRA.U !UP0, `(.L_x_14) ;  /* 0x00000015082c7547 */ /* 0x002fea000b800000 */
[----:B------:R-:W-:Y:S05]  /*2690*/  BRA `(.L_x_23) ;  /* 0xfffffff4004c7947 */ /* 0x000fea000383ffff */
.L_x_15:
[C---:B------:R-:W-:Y:S01]  /*26a0*/  ISETP.GE.U32.AND P0, PT, R3.reuse, 0x4, PT ;  /* 0x000000040300780c */ /* 0x040fe20003f06070 */
[----:B------:R-:W-:Y:S01]  /*26b0*/  HFMA2 R9, -RZ, RZ, 0, 0 ;  /* 0x00000000ff097431 */ /* 0x000fe200000001ff */
[----:B------:R-:W-:-:S11]  /*26c0*/  LOP3.LUT R7, R3, 0x3, RZ, 0xc0, !PT ;  /* 0x0000000303077812 */ /* 0x000fd600078ec0ff */
[----:B------:R-:W-:Y:S05]  /*26d0*/  @!P0 BRA `(.L_x_24) ;  /* 0x0000000800d48947 */ /* 0x000fea0003800000 */
[----:B0-----:R-:W0:Y:S01]  /*26e0*/  LDC R21, c[0x0][0x3d0] ;  /* 0x0000f400ff157b82 */ /* 0x001e220000000800 */
[----:B------:R-:W-:Y:S01]  /*26f0*/  LOP3.LUT R9, R3, 0x7ffffffc, RZ, 0xc0, !PT ;  /* 0x7ffffffc03097812 */ /* 0x000fe200078ec0ff */
[----:B------:R-:W-:-:S06]  /*2700*/  UMOV UR4, URZ ;  /* 0x000000ff00047c82 */ /* 0x000fcc0008000000 */
.L_x_33:
[----:B-1----:R-:W2:Y:S01]  /*2710*/  LDG.E R5, desc[UR10][R14.64] ;  /* 0x0000000a0e057981 */ /* 0x002ea2000c1e1900 */
[----:B------:R-:W1:Y:S03]  /*2720*/  LDC.64 R26, c[0x0][0x380] ;  /* 0x0000e000ff1a7b82 */ /* 0x000e660000000a00 */
[----:B------:R-:W2:Y:S04]  /*2730*/  LDG.E R8, desc[UR10][R16.64] ;  /* 0x0000000a10087981 */ /* 0x000ea8000c1e1900 */
[----:B------:R-:W3:Y:S01]  /*2740*/  LDG.E R20, desc[UR10][R18.64] ;  /* 0x0000000a12147981 */ /* 0x000ee2000c1e1900 */
[----:B0-----:R-:W-:-:S03]  /*2750*/  IMAD R23, R2, R21, UR4 ;  /* 0x0000000402177e24 */ /* 0x001fc6000f8e0215 */
[----:B------:R-:W4:Y:S04]  /*2760*/  LDG.E R3, desc[UR10][R10.64] ;  /* 0x0000000a0a037981 */ /* 0x000f28000c1e1900 */
[----:B------:R-:W5:Y:S01]  /*2770*/  LDG.E R4, desc[UR10][R12.64] ;  /* 0x0000000a0c047981 */ /* 0x000f62000c1e1900 */
[----:B-1----:R-:W-:-:S05]  /*2780*/  IMAD.WIDE R26, R23, 0x4, R26 ;  /* 0x00000004171a7825 */ /* 0x002fca00078e021a */
[----:B------:R-:W5:Y:S01]  /*2790*/  LDG.E R0, desc[UR10][R26.64] ;  /* 0x0000000a1a007981 */ /* 0x000f62000c1e1900 */
[----:B------:R-:W-:Y:S01]  /*27a0*/  HFMA2 R22, -RZ, RZ, 3.7421875, 0 ;  /* 0x437c0000ff167431 */ /* 0x000fe200000001ff */
[----:B------:R-:W-:Y:S01]  /*27b0*/  MOV R23, 0x3bbb989d ;  /* 0x3bbb989d00177802 */ /* 0x000fe20000000f00 */
[----:B------:R-:W-:Y:S01]  /*27c0*/  UIADD3 UR4, UPT, UPT, UR4, 0x4, URZ ;  /* 0x0000000404047890 */ /* 0x000fe2000fffe0ff */
[----:B------:R-:W-:Y:S05]  /*27d0*/  BSSY.RECONVERGENT B0, `(.L_x_25) ;  /* 0x0000022000007945 */ /* 0x000fea0003800200 */
[----:B------:R-:W-:Y:S01]  /*27e0*/  ISETP.NE.AND P2, PT, R9, UR4, PT ;  /* 0x0000000409007c0c */ /* 0x000fe2000bf45270 */
[----:B--2---:R-:W-:Y:S01]  /*27f0*/  FADD R8, -R5, R8 ;  /* 0x0000000805087221 */ /* 0x004fe20000000100 */
[----:B---3--:R-:W-:-:S03]  /*2800*/  FADD R20, R20, -R5 ;  /* 0x8000000514147221 */ /* 0x008fc60000000000 */
[-C--:B------:R-:W-:Y:S01]  /*2810*/  FFMA.SAT R6, R8, R23.reuse, 0.5 ;  /* 0x3f00000008067423 */ /* 0x080fe20000002017 */
[----:B------:R-:W-:-:S03]  /*2820*/  FFMA.SAT R5, R20, R23, 0.5 ;  /* 0x3f00000014057423 */ /* 0x000fc60000002017 */
[-C--:B------:R-:W-:Y:S01]  /*2830*/  FFMA.RM R6, R6, R22.reuse, 12582913 ;  /* 0x4b40000106067423 */ /* 0x080fe20000004016 */
[----:B------:R-:W-:-:S03]  /*2840*/  FFMA.RM R5, R5, R22, 12582913 ;  /* 0x4b40000105057423 */ /* 0x000fc60000004016 */
[----:B------:R-:W-:Y:S01]  /*2850*/  FADD R25, R6, -12583039 ;  /* 0xcb40007f06197421 */ /* 0x000fe20000000000 */
[----:B------:R-:W-:-:S03]  /*2860*/  FADD R23, R5, -12583039 ;  /* 0xcb40007f05177421 */ /* 0x000fc60000000000 */
[----:B------:R-:W-:Y:S01]  /*2870*/  FFMA R25, R8, 1.4426950216293334961, -R25 ;  /* 0x3fb8aa3b08197823 */ /* 0x000fe20000000819 */
[----:B------:R-:W-:-:S03]  /*2880*/  FFMA R23, R20, 1.4426950216293334961, -R23 ;  /* 0x3fb8aa3b14177823 */ /* 0x000fc60000000817 */
[----:B------:R-:W-:Y:S01]  /*2890*/  FFMA R25, R8, 1.925963033500011079e-08, R25 ;  /* 0x32a5706008197823 */ /* 0x000fe20000000019 */
[----:B------:R-:W-:-:S05]  /*28a0*/  FFMA R23, R20, 1.925963033500011079e-08, R23 ;  /* 0x32a5706014177823 */ /* 0x000fca0000000017 */
[----:B------:R-:W0:Y:S08]  /*28b0*/  MUFU.EX2 R25, R25 ;  /* 0x0000001900197308 */ /* 0x000e300000000800 */
[----:B------:R-:W1:Y:S01]  /*28c0*/  MUFU.EX2 R20, R23 ;  /* 0x0000001700147308 */ /* 0x000e620000000800 */
[----:B------:R-:W-:Y:S02]  /*28d0*/  SHF.L.U32 R5, R5, 0x17, RZ ;  /* 0x0000001705057819 */ /* 0x000fe400000006ff */
[----:B------:R-:W-:-:S05]  /*28e0*/  SHF.L.U32 R6, R6, 0x17, RZ ;  /* 0x0000001706067819 */ /* 0x000fca00000006ff */
[----:B----4-:R-:W2:Y:S01]  /*28f0*/  MUFU.RCP R8, R3 ;  /* 0x0000000300087308 */ /* 0x010ea20000001000 */
[----:B0-----:R-:W-:-:S04]  /*2900*/  FMUL R6, R6, R25 ;  /* 0x0000001906067220 */ /* 0x001fc80000400000 */
[----:B------:R-:W-:Y:S01]  /*2910*/  FMUL R6, RZ, R6 ;  /* 0x00000006ff067220 */ /* 0x000fe20000400000 */
[----:B-1----:R-:W-:-:S04]  /*2920*/  FMUL R5, R5, R20 ;  /* 0x0000001405057220 */ /* 0x002fc80000400000 */
[----:B-----5:R-:W-:-:S04]  /*2930*/  FMUL R5, R4, R5 ;  /* 0x0000000504057220 */ /* 0x020fc80000400000 */
[----:B------:R-:W-:Y:S01]  /*2940*/  FFMA R0, R5, R0, R6 ;  /* 0x0000000005007223 */ /* 0x000fe20000000006 */
[----:B--2---:R-:W-:-:S03]  /*2950*/  FFMA R29, -R3, R8, 1 ;  /* 0x3f800000031d7423 */ /* 0x004fc60000000108 */
[----:B------:R-:W0:Y:S01]  /*2960*/  FCHK P0, R0, R3 ;  /* 0x0000000300007302 */ /* 0x000e220000000000 */
[----:B------:R-:W-:-:S04]  /*2970*/  FFMA R29, R8, R29, R8 ;  /* 0x0000001d081d7223 */ /* 0x000fc80000000008 */
[----:B------:R-:W-:-:S04]  /*2980*/  FFMA R4, R0, R29, RZ ;  /* 0x0000001d00047223 */ /* 0x000fc800000000ff */
[----:B------:R-:W-:-:S04]  /*2990*/  FFMA R5, -R3, R4, R0 ;  /* 0x0000000403057223 */ /* 0x000fc80000000100 */
[----:B------:R-:W-:Y:S01]  /*29a0*/  FFMA R5, R29, R5, R4 ;  /* 0x000000051d057223 */ /* 0x000fe20000000004 */
[----:B0-----:R-:W-:Y:S06]  /*29b0*/  @!P0 BRA `(.L_x_26) ;  /* 0x00000000000c8947 */ /* 0x001fec0003800000 */
[----:B------:R-:W-:-:S07]  /*29c0*/  MOV R4, 0x29e0 ;  /* 0x000029e000047802 */ /* 0x000fce0000000f00 */
[----:B------:R-:W-:Y:S05]  /*29d0*/  CALL.REL.NOINC `($__internal_0_$__cuda_sm3x_div_rn_noftz_f32_slowpath) ;  /* 0x00000010006c7944 */ /* 0x000fea0003c00000 */
[----:B------:R-:W-:-:S07]  /*29e0*/  MOV R5, R0 ;  /* 0x0000000000057202 */ /* 0x000fce0000000f00 */
.L_x_26:
[----:B------:R-:W-:Y:S05]  /*29f0*/  BSYNC.RECONVERGENT B0 ;  /* 0x0000000000007941 */ /* 0x000fea0003800200 */
.L_x_25:
[----:B------:R0:W-:Y:S04]  /*2a00*/  STG.E desc[UR10][R26.64], R5 ;  /* 0x000000051a007986 */ /* 0x0001e8000c10190a */
[----:B------:R-:W2:Y:S04]  /*2a10*/  LDG.E R23, desc[UR10][R14.64] ;  /* 0x0000000a0e177981 */ /* 0x000ea8000c1e1900 */
[----:B------:R-:W2:Y:S04]  /*2a20*/  LDG.E R8, desc[UR10][R16.64] ;  /* 0x0000000a10087981 */ /* 0x000ea8000c1e1900 */
[----:B------:R-:W3:Y:S04]  /*2a30*/  LDG.E R20, desc[UR10][R18.64] ;  /* 0x0000000a12147981 */ /* 0x000ee8000c1e1900 */
[----:B------:R-:W4:Y:S04]  /*2a40*/  LDG.E R3, desc[UR10][R10.64] ;  /* 0x0000000a0a037981 */ /* 0x000f28000c1e1900 */
[----:B------:R-:W5:Y:S04]  /*2a50*/  LDG.E R4, desc[UR10][R12.64] ;  /* 0x0000000a0c047981 */ /* 0x000f68000c1e1900 */
[----:B------:R-:W5:Y:S01]  /*2a60*/  LDG.E R0, desc[UR10][R26.64+0x4] ;  /* 0x0000040a1a007981 */ /* 0x000f62000c1e1900 */
[----:B------:R-:W-:Y:S01]  /*2a70*/  HFMA2 R25, -RZ, RZ, 0.96630859375, -0.0022525787353515625 ;  /* 0x3bbb989dff197431 */ /* 0x000fe200000001ff */
[----:B------:R-:W-:Y:S01]  /*2a80*/  MOV R22, 0x437c0000 ;  /* 0x437c000000167802 */ /* 0x000fe20000000f00 */
[----:B------:R-:W-:Y:S01]  /*2a90*/  BSSY.RECONVERGENT B0, `(.L_x_27) ;  /* 0x0000021000007945 */ /* 0x000fe20003800200 */
[----:B--2---:R-:W-:Y:S01]  /*2aa0*/  FADD R8, -R23, R8 ;  /* 0x0000000817087221 */ /* 0x004fe20000000100 */
[----:B---3--:R-:W-:-:S03]  /*2ab0*/  FADD R20, R20, -R23 ;  /* 0x8000001714147221 */ /* 0x008fc60000000000 */
[-C--:B------:R-:W-:Y:S01]  /*2ac0*/  FFMA.SAT R6, R8, R25.reuse, 0.5 ;  /* 0x3f00000008067423 */ /* 0x080fe20000002019 */
[----:B0-----:R-:W-:-:S03]  /*2ad0*/  FFMA.SAT R5, R20, R25, 0.5 ;  /* 0x3f00000014057423 */ /* 0x001fc60000002019 */
        /* <DEDUP_REMOVED lines=28> */
.L_x_28:
[----:B------:R-:W-:Y:S05]  /*2ca0*/  BSYNC.RECONVERGENT B0 ;  /* 0x0000000000007941 */ /* 0x000fea0003800200 */
.L_x_27:
        /* <DEDUP_REMOVED lines=42> */
.L_x_30:
[----:B------:R-:W-:Y:S05]  /*2f50*/  BSYNC.RECONVERGENT B0 ;  /* 0x0000000000007941 */ /* 0x000fea0003800200 */
.L_x_29:
        /* <DEDUP_REMOVED lines=42> */
.L_x_32:
[----:B------:R-:W-:Y:S05]  /*3200*/  BSYNC.RECONVERGENT B0 ;  /* 0x0000000000007941 */ /* 0x000fea0003800200 */
.L_x_31:
[----:B------:R1:W-:Y:S01]  /*3210*/  STG.E desc[UR10][R26.64+0xc], R5 ;  /* 0x00000c051a007986 */ /* 0x0003e2000c10190a */
[----:B------:R-:W-:Y:S05]  /*3220*/  @P2 BRA `(.L_x_33) ;  /* 0xfffffff400382947 */ /* 0x000fea000383ffff */
.L_x_24:
[----:B------:R-:W-:-:S13]  /*3230*/  ISETP.NE.AND P0, PT, R7, RZ, PT ;  /* 0x000000ff0700720c */ /* 0x000fda0003f05270 */
[----:B------:R-:W-:Y:S05]  /*3240*/  @!P0 BRA `(.L_x_14) ;  /* 0x00000008003c8947 */ /* 0x000fea0003800000 */
[----:B------:R-:W-:-:S13]  /*3250*/  ISETP.NE.AND P0, PT, R7, 0x1, PT ;  /* 0x000000010700780c */ /* 0x000fda0003f05270 */
[----:B------:R-:W-:Y:S05]  /*3260*/  @!P0 BRA `(.L_x_34) ;  /* 0x00000004006c8947 */ /* 0x000fea0003800000 */
[----:B------:R-:W2:Y:S01]  /*3270*/  LDG.E R8, desc[UR10][R18.64] ;  /* 0x0000000a12087981 */ /* 0x000ea2000c1e1900 */
[----:B0-----:R-:W0:Y:S01]  /*3280*/  LDC.64 R20, c[0x0][0x380] ;  /* 0x0000e000ff147b82 */ /* 0x001e220000000a00 */
[----:B------:R-:W1:Y:S02]  /*3290*/  LDCU UR4, c[0x0][0x3d0] ;  /* 0x00007a00ff0477ac */ /* 0x000e640008000800 */
[----:B------:R-:W2:Y:S04]  /*32a0*/  LDG.E R7, desc[UR10][R14.64] ;  /* 0x0000000a0e077981 */ /* 0x000ea8000c1e1900 */
[----:B------:R-:W3:Y:S04]  /*32b0*/  LDG.E R6, desc[UR10][R16.64] ;  /* 0x0000000a10067981 */ /* 0x000ee8000c1e1900 */
[----:B------:R-:W4:Y:S04]  /*32c0*/  LDG.E R3, desc[UR10][R10.64] ;  /* 0x0000000a0a037981 */ /* 0x000f28000c1e1900 */
[----:B------:R-:W5:Y:S01]  /*32d0*/  LDG.E R4, desc[UR10][R12.64] ;  /* 0x0000000a0c047981 */ /* 0x000f62000c1e1900 */
[----:B-1----:R-:W-:-:S04]  /*32e0*/  IMAD R5, R2, UR4, R9 ;  /* 0x0000000402057c24 */ /* 0x002fc8000f8e0209 */
[----:B0-----:R-:W-:-:S05]  /*32f0*/  IMAD.WIDE R20, R5, 0x4, R20 ;  /* 0x0000000405147825 */ /* 0x001fca00078e0214 */
[----:B------:R-:W5:Y:S01]  /*3300*/  LDG.E R0, desc[UR10][R20.64] ;  /* 0x0000000a14007981 */ /* 0x000f62000c1e1900 */
[----:B------:R-:W-:Y:S01]  /*3310*/  HFMA2 R22, -RZ, RZ, 0.96630859375, -0.0022525787353515625 ;  /* 0x3bbb989dff167431 */ /* 0x000fe200000001ff */
[----:B------:R-:W-:Y:S01]  /*3320*/  MOV R24, 0x437c0000 ;  /* 0x437c000000187802 */ /* 0x000fe20000000f00 */
[----:B------:R-:W-:Y:S01]  /*3330*/  BSSY.RECONVERGENT B0, `(.L_x_35) ;  /* 0x0000021000007945 */ /* 0x000fe20003800200 */
[----:B--2---:R-:W-:-:S04]  /*3340*/  FADD R8, R8, -R7 ;  /* 0x8000000708087221 */ /* 0x004fc80000000000 */
[----:B------:R-:W-:Y:S01]  /*3350*/  FFMA.SAT R5, R8, R22, 0.5 ;  /* 0x3f00000008057423 */ /* 0x000fe20000002016 */
[----:B---3--:R-:W-:-:S03]  /*3360*/  FADD R7, -R7, R6 ;  /* 0x0000000607077221 */ /* 0x008fc60000000100 */
[----:B------:R-:W-:Y:S01]  /*3370*/  FFMA.RM R5, R5, R24, 12582913 ;  /* 0x4b40000105057423 */ /* 0x000fe20000004018 */
[----:B------:R-:W-:-:S03]  /*3380*/  FFMA.SAT R6, R7, R22, 0.5 ;  /* 0x3f00000007067423 */ /* 0x000fc60000002016 */
[----:B------:R-:W-:Y:S01]  /*3390*/  FADD R23, R5, -12583039 ;  /* 0xcb40007f05177421 */ /* 0x000fe20000000000 */
[----:B------:R-:W-:-:S03]  /*33a0*/  FFMA.RM R6, R6, R24, 12582913 ;  /* 0x4b40000106067423 */ /* 0x000fc60000004018 */
[----:B------:R-:W-:Y:S01]  /*33b0*/  FFMA R23, R8, 1.4426950216293334961, -R23 ;  /* 0x3fb8aa3b08177823 */ /* 0x000fe20000000817 */
[----:B------:R-:W-:-:S03]  /*33c0*/  FADD R22, R6, -12583039 ;  /* 0xcb40007f06167421 */ /* 0x000fc60000000000 */
[----:B------:R-:W-:Y:S01]  /*33d0*/  FFMA R23, R8, 1.925963033500011079e-08, R23 ;  /* 0x32a5706008177823 */ /* 0x000fe20000000017 */
[----:B------:R-:W-:-:S04]  /*33e0*/  FFMA R8, R7, 1.4426950216293334961, -R22 ;  /* 0x3fb8aa3b07087823 */ /* 0x000fc80000000816 */
[----:B------:R-:W-:Y:S01]  /*33f0*/  FFMA R7, R7, 1.925963033500011079e-08, R8 ;  /* 0x32a5706007077823 */ /* 0x000fe20000000008 */
[----:B------:R-:W0:Y:S08]  /*3400*/  MUFU.EX2 R22, R23 ;  /* 0x0000001700167308 */ /* 0x000e300000000800 */
[----:B------:R-:W1:Y:S01]  /*3410*/  MUFU.EX2 R7, R7 ;  /* 0x0000000700077308 */ /* 0x000e620000000800 */
[----:B------:R-:W-:-:S02]  /*3420*/  SHF.L.U32 R5, R5, 0x17, RZ ;  /* 0x0000001705057819 */ /* 0x000fc400000006ff */
[----:B------:R-:W-:-:S05]  /*3430*/  SHF.L.U32 R6, R6, 0x17, RZ ;  /* 0x0000001706067819 */ /* 0x000fca00000006ff */
[----:B----4-:R-:W2:Y:S01]  /*3440*/  MUFU.RCP R8, R3 ;  /* 0x0000000300087308 */ /* 0x010ea20000001000 */
[----:B0-----:R-:W-:-:S04]  /*3450*/  FMUL R5, R5, R22 ;  /* 0x0000001605057220 */ /* 0x001fc80000400000 */
[----:B-----5:R-:W-:Y:S01]  /*3460*/  FMUL R5, R4, R5 ;  /* 0x0000000504057220 */ /* 0x020fe20000400000 */
[----:B-1----:R-:W-:-:S04]  /*3470*/  FMUL R6, R6, R7 ;  /* 0x0000000706067220 */ /* 0x002fc80000400000 */
[----:B------:R-:W-:-:S04]  /*3480*/  FMUL R6, RZ, R6 ;  /* 0x00000006ff067220 */ /* 0x000fc80000400000 */
        /* <DEDUP_REMOVED lines=11> */
.L_x_36:
[----:B------:R-:W-:Y:S05]  /*3540*/  BSYNC.RECONVERGENT B0 ;  /* 0x0000000000007941 */ /* 0x000fea0003800200 */
.L_x_35:
        /* <DEDUP_REMOVED lines=10> */
[----:B--2---:R-:W-:-:S04]  /*35f0*/  FADD R8, R8, -R7 ;  /* 0x8000000708087221 */ /* 0x004fc80000000000 */
[----:B------:R-:W-:Y:S01]  /*3600*/  FFMA.SAT R6, R8, R23, 0.5 ;  /* 0x3f00000008067423 */ /* 0x000fe20000002017 */
[----:B---3--:R-:W-:-:S03]  /*3610*/  FADD R7, -R7, R22 ;  /* 0x0000001607077221 */ /* 0x008fc60000000100 */
[----:B0-----:R-:W-:Y:S01]  /*3620*/  FFMA.RM R5, R6, R25, 12582913 ;  /* 0x4b40000106057423 */ /* 0x001fe20000004019 */
[----:B------:R-:W-:-:S03]  /*3630*/  FFMA.SAT R6, R7, R23, 0.5 ;  /* 0x3f00000007067423 */ /* 0x000fc60000002017 */
[C---:B------:R-:W-:Y:S01]  /*3640*/  FADD R23, R5.reuse, -12583039 ;  /* 0xcb40007f05177421 */ /* 0x040fe20000000000 */
[----:B------:R-:W-:Y:S01]  /*3650*/  FFMA.RM R6, R6, R25, 12582913 ;  /* 0x4b40000106067423 */ /* 0x000fe20000004019 */
[----:B------:R-:W-:Y:S02]  /*3660*/  SHF.L.U32 R5, R5, 0x17, RZ ;  /* 0x0000001705057819 */ /* 0x000fe400000006ff */
[----:B------:R-:W-:Y:S01]  /*3670*/  FFMA R23, R8, 1.4426950216293334961, -R23 ;  /* 0x3fb8aa3b08177823 */ /* 0x000fe20000000817 */
[C---:B------:R-:W-:Y:S01]  /*3680*/  FADD R22, R6.reuse, -12583039 ;  /* 0xcb40007f06167421 */ /* 0x040fe20000000000 */
[----:B------:R-:W-:Y:S02]  /*3690*/  SHF.L.U32 R6, R6, 0x17, RZ ;  /* 0x0000001706067819 */ /* 0x000fe400000006ff */
[----:B------:R-:W-:Y:S01]  /*36a0*/  FFMA R23, R8, 1.925963033500011079e-08, R23 ;  /* 0x32a5706008177823 */ /* 0x000fe20000000017 */
[----:B------:R-:W-:-:S03]  /*36b0*/  FFMA R8, R7, 1.4426950216293334961, -R22 ;  /* 0x3fb8aa3b07087823 */ /* 0x000fc60000000816 */
[----:B------:R-:W0:Y:S01]  /*36c0*/  MUFU.EX2 R22, R23 ;  /* 0x0000001700167308 */ /* 0x000e220000000800 */
[----:B------:R-:W-:-:S07]  /*36d0*/  FFMA R7, R7, 1.925963033500011079e-08, R8 ;  /* 0x32a5706007077823 */ /* 0x000fce0000000008 */
[----:B------:R-:W1:Y:S08]  /*36e0*/  MUFU.EX2 R7, R7 ;  /* 0x0000000700077308 */ /* 0x000e700000000800 */
        /* <DEDUP_REMOVED lines=16> */
.L_x_38:
[----:B------:R-:W-:Y:S05]  /*37f0*/  BSYNC.RECONVERGENT B0 ;  /* 0x0000000000007941 */ /* 0x000fea0003800200 */
.L_x_37:
[----:B------:R2:W-:Y:S01]  /*3800*/  STG.E desc[UR10][R20.64+0x4], R5 ;  /* 0x0000040514007986 */ /* 0x0005e2000c10190a */
[----:B------:R-:W-:-:S07]  /*3810*/  IADD3 R9, PT, PT, R9, 0x2, RZ ;  /* 0x0000000209097810 */ /* 0x000fce0007ffe0ff */
.L_x_34:
[----:B------:R-:W3:Y:S02]  /*3820*/  LDCU UR5, c[0x0][0x3d0] ;  /* 0x00007a00ff0577ac */ /* 0x000ee40008000800 */
[----:B---3--:R-:W-:-:S04]  /*3830*/  ULOP3.LUT UR4, UR5, 0x1, URZ, 0xc0, !UPT ;  /* 0x0000000105047892 */ /* 0x008fc8000f8ec0ff */
[----:B------:R-:W-:-:S09]  /*3840*/  UISETP.NE.U32.AND UP0, UPT, UR4, 0x1, UPT ;  /* 0x000000010400788c */ /* 0x000fd2000bf05070 */
[----:B------:R-:W-:Y:S05]  /*3850*/  BRA.U UP0, `(.L_x_14) ;  /* 0x0000000100b87547 */ /* 0x000fea000b800000 */
[----:B------:R-:W3:Y:S01]  /*3860*/  LDG.E R16, desc[UR10][R16.64] ;  /* 0x0000000a10107981 */ /* 0x000ee2000c1e1900 */
[----:B-12---:R-:W1:Y:S03]  /*3870*/  LDC.64 R4, c[0x0][0x380] ;  /* 0x0000e000ff047b82 */ /* 0x006e660000000a00 */
[----:B------:R-:W3:Y:S04]  /*3880*/  LDG.E R7, desc[UR10][R14.64] ;  /* 0x0000000a0e077981 */ /* 0x000ee8000c1e1900 */
[----:B------:R-:W2:Y:S01]  /*3890*/  LDG.E R6, desc[UR10][R18.64] ;  /* 0x0000000a12067981 */ /* 0x000ea2000c1e1900 */
[----:B------:R-:W-:-:S03]  /*38a0*/  IMAD R9, R2, UR5, R9 ;  /* 0x0000000502097c24 */ /* 0x000fc6000f8e0209 */
[----:B------:R-:W4:Y:S04]  /*38b0*/  LDG.E R3, desc[UR10][R10.64] ;  /* 0x0000000a0a037981 */ /* 0x000f28000c1e1900 */
[----:B------:R-:W5:Y:S01]  /*38c0*/  LDG.E R2, desc[UR10][R12.64] ;  /* 0x0000000a0c027981 */ /* 0x000f62000c1e1900 */
[----:B-1----:R-:W-:-:S05]  /*38d0*/  IMAD.WIDE R8, R9, 0x4, R4 ;  /* 0x0000000409087825 */ /* 0x002fca00078e0204 */
[----:B------:R-:W5:Y:S01]  /*38e0*/  LDG.E R0, desc[UR10][R8.64] ;  /* 0x0000000a08007981 */ /* 0x000f62000c1e1900 */
[----:B------:R-:W-:Y:S01]  /*38f0*/  HFMA2 R5, -RZ, RZ, 0.96630859375, -0.0022525787353515625 ;  /* 0x3bbb989dff057431 */ /* 0x000fe200000001ff */
[----:B------:R-:W-:Y:S01]  /*3900*/  BSSY.RECONVERGENT B0, `(.L_x_39) ;  /* 0x0000022000007945 */ /* 0x000fe20003800200 */
[----:B---3--:R-:W-:Y:S01]  /*3910*/  FADD R20, -R7, R16 ;  /* 0x0000001007147221 */ /* 0x008fe20000000100 */
[----:B------:R-:W-:-:S03]  /*3920*/  MOV R16, 0x437c0000 ;  /* 0x437c000000107802 */ /* 0x000fc60000000f00 */
[----:B------:R-:W-:Y:S01]  /*3930*/  FFMA.SAT R4, R20, R5, 0.5 ;  /* 0x3f00000014047423 */ /* 0x000fe20000002005 */
[----:B--2---:R-:W-:-:S03]  /*3940*/  FADD R6, R6, -R7 ;  /* 0x8000000706067221 */ /* 0x004fc60000000000 */
[----:B------:R-:W-:Y:S01]  /*3950*/  FFMA.RM R4, R4, R16, 12582913 ;  /* 0x4b40000104047423 */ /* 0x000fe20000004010 */
[----:B------:R-:W-:-:S03]  /*3960*/  FFMA.SAT R5, R6, R5, 0.5 ;  /* 0x3f00000006057423 */ /* 0x000fc60000002005 */
[----:B------:R-:W-:Y:S01]  /*3970*/  FADD R7, R4, -12583039 ;  /* 0xcb40007f04077421 */ /* 0x000fe20000000000 */
[----:B------:R-:W-:-:S03]  /*3980*/  FFMA.RM R5, R5, R16, 12582913 ;  /* 0x4b40000105057423 */ /* 0x000fc60000004010 */
[----:B------:R-:W-:Y:S01]  /*3990*/  FFMA R17, R20, 1.4426950216293334961, -R7 ;  /* 0x3fb8aa3b14117823 */ /* 0x000fe20000000807 */
[----:B------:R-:W-:-:S04]  /*39a0*/  FADD R7, R5, -12583039 ;  /* 0xcb40007f05077421 */ /* 0x000fc80000000000 */
[----:B------:R-:W-:Y:S01]  /*39b0*/  FFMA R7, R6, 1.4426950216293334961, -R7 ;  /* 0x3fb8aa3b06077823 */ /* 0x000fe20000000807 */
[----:B------:R-:W-:-:S03]  /*39c0*/  FFMA R17, R20, 1.925963033500011079e-08, R17 ;  /* 0x32a5706014117823 */ /* 0x000fc60000000011 */
[----:B------:R-:W-:-:S03]  /*39d0*/  FFMA R7, R6, 1.925963033500011079e-08, R7 ;  /* 0x32a5706006077823 */ /* 0x000fc60000000007 */
[----:B------:R-:W1:Y:S08]  /*39e0*/  MUFU.EX2 R17, R17 ;  /* 0x0000001100117308 */ /* 0x000e700000000800 */
[----:B------:R-:W2:Y:S01]  /*39f0*/  MUFU.EX2 R6, R7 ;  /* 0x0000000700067308 */ /* 0x000ea20000000800 */
[----:B------:R-:W-:Y:S02]  /*3a00*/  SHF.L.U32 R5, R5, 0x17, RZ ;  /* 0x0000001705057819 */ /* 0x000fe400000006ff */
[----:B------:R-:W-:-:S05]  /*3a10*/  SHF.L.U32 R4, R4, 0x17, RZ ;  /* 0x0000001704047819 */ /* 0x000fca00000006ff */
[----:B----4-:R-:W0:Y:S01]  /*3a20*/  MUFU.RCP R16, R3 ;  /* 0x0000000300107308 */ /* 0x010e220000001000 */
[----:B-1----:R-:W-:-:S04]  /*3a30*/  FMUL R4, R4, R17 ;  /* 0x0000001104047220 */ /* 0x002fc80000400000 */
[----:B------:R-:W-:Y:S01]  /*3a40*/  FMUL R4, RZ, R4 ;  /* 0x00000004ff047220 */ /* 0x000fe20000400000 */
[----:B--2---:R-:W-:-:S04]  /*3a50*/  FMUL R5, R5, R6 ;  /* 0x0000000605057220 */ /* 0x004fc80000400000 */
[----:B-----5:R-:W-:-:S04]  /*3a60*/  FMUL R5, R2, R5 ;  /* 0x0000000502057220 */ /* 0x020fc80000400000 */
[----:B------:R-:W-:Y:S01]  /*3a70*/  FFMA R0, R5, R0, R4 ;  /* 0x0000000005007223 */ /* 0x000fe20000000004 */
[----:B0-----:R-:W-:-:S03]  /*3a80*/  FFMA R21, -R3, R16, 1 ;  /* 0x3f80000003157423 */ /* 0x001fc60000000110 */
        /* <DEDUP_REMOVED lines=9> */
.L_x_40:
[----:B------:R-:W-:Y:S05]  /*3b20*/  BSYNC.RECONVERGENT B0 ;  /* 0x0000000000007941 */ /* 0x000fea0003800200 */
.L_x_39:
[----:B------:R3:W-:Y:S02]  /*3b30*/  STG.E desc[UR10][R8.64], R21 ;  /* 0x0000001508007986 */ /* 0x0007e4000c10190a */
.L_x_14:
[----:B------:R-:W4:Y:S04]  /*3b40*/  LDG.E R15, desc[UR10][R14.64] ;  /* 0x0000000a0e0f7981 */ /* 0x000f28000c1e1900 */
[----:B----4-:R-:W-:Y:S04]  /*3b50*/  STG.E desc[UR10][R18.64], R15 ;  /* 0x0000000f12007986 */ /* 0x010fe8000c10190a */
[----:B0-----:R-:W4:Y:S04]  /*3b60*/  LDG.E R11, desc[UR10][R10.64] ;  /* 0x0000000a0a0b7981 */ /* 0x001f28000c1e1900 */
[----:B----4-:R-:W-:Y:S01]  /*3b70*/  STG.E desc[UR10][R12.64], R11 ;  /* 0x0000000b0c007986 */ /* 0x010fe2000c10190a */
[----:B------:R-:W-:Y:S05]  /*3b80*/  EXIT ;  /* 0x000000000000794d */ /* 0x000fea0003800000 */
        .weak           $__internal_0_$__cuda_sm3x_div_rn_noftz_f32_slowpath
        .type           $__internal_0_$__cuda_sm3x_div_rn_noftz_f32_slowpath,@function
        .size           $__internal_0_$__cuda_sm3x_div_rn_noftz_f32_slowpath,(.L_x_72 - $__internal_0_$__cuda_sm3x_div_rn_noftz_f32_slowpath)
$__internal_0_$__cuda_sm3x_div_rn_noftz_f32_slowpath:
[----:B------:R-:W-:Y:S01]  /*3b90*/  SHF.R.U32.HI R5, RZ, 0x17, R3 ;  /* 0x00000017ff057819 */ /* 0x000fe20000011603 */
[----:B------:R-:W-:Y:S01]  /*3ba0*/  BSSY.RECONVERGENT B1, `(.L_x_41) ;  /* 0x0000062000017945 */ /* 0x000fe20003800200 */
[----:B------:R-:W-:Y:S02]  /*3bb0*/  SHF.R.U32.HI R22, RZ, 0x17, R0 ;  /* 0x00000017ff167819 */ /* 0x000fe40000011600 */
[----:B------:R-:W-:Y:S02]  /*3bc0*/  LOP3.LUT R5, R5, 0xff, RZ, 0xc0, !PT ;  /* 0x000000ff05057812 */ /* 0x000fe400078ec0ff */
[----:B------:R-:W-:Y:S02]  /*3bd0*/  LOP3.LUT R22, R22, 0xff, RZ, 0xc0, !PT ;  /* 0x000000ff16167812 */ /* 0x000fe400078ec0ff */
[----:B------:R-:W-:Y:S02]  /*3be0*/  IADD3 R23, PT, PT, R5, -0x1, RZ ;  /* 0xffffffff05177810 */ /* 0x000fe40007ffe0ff */
[----:B------:R-:W-:-:S02]  /*3bf0*/  IADD3 R24, PT, PT, R22, -0x1, RZ ;  /* 0xffffffff16187810 */ /* 0x000fc40007ffe0ff */
[----:B------:R-:W-:-:S04]  /*3c00*/  ISETP.GT.U32.AND P0, PT, R23, 0xfd, PT ;  /* 0x000000fd1700780c */ /* 0x000fc80003f04070 */
[----:B------:R-:W-:-:S13]  /*3c10*/  ISETP.GT.U32.OR P0, PT, R24, 0xfd, P0 ;  /* 0x000000fd1800780c */ /* 0x000fda0000704470 */
[----:B------:R-:W-:Y:S01]  /*3c20*/  @!P0 MOV R6, RZ ;  /* 0x000000ff00068202 */ /* 0x000fe20000000f00 */
[----:B------:R-:W-:Y:S06]  /*3c30*/  @!P0 BRA `(.L_x_42) ;  /* 0x00000000005c8947 */ /* 0x000fec0003800000 */
[----:B------:R-:W-:Y:S02]  /*3c40*/  FSETP.GTU.FTZ.AND P0, PT, |R0|, +INF , PT ;  /* 0x7f8000000000780b */ /* 0x000fe40003f1c200 */
[----:B------:R-:W-:-:S04]  /*3c50*/  FSETP.GTU.FTZ.AND P1, PT, |R3|, +INF , PT ;  /* 0x7f8000000300780b */ /* 0x000fc80003f3c200 */
[----:B------:R-:W-:-:S13]  /*3c60*/  PLOP3.LUT P0, PT, P0, P1, PT, 0xf8, 0x8f ;  /* 0x00000000008f781c */ /* 0x000fda0000703f70 */
[----:B------:R-:W-:Y:S05]  /*3c70*/  @P0 BRA `(.L_x_43) ;  /* 0x00000004004c0947 */ /* 0x000fea0003800000 */
[----:B------:R-:W-:-:S13]  /*3c80*/  LOP3.LUT P0, RZ, R3, 0x7fffffff, R0, 0xc8, !PT ;  /* 0x7fffffff03ff7812 */ /* 0x000fda000780c800 */
[----:B------:R-:W-:Y:S05]  /*3c90*/  @!P0 BRA `(.L_x_44) ;  /* 0x00000004003c8947 */ /* 0x000fea0003800000 */
[C---:B------:R-:W-:Y:S02]  /*3ca0*/  FSETP.NEU.FTZ.AND P3, PT, |R0|.reuse, +INF , PT ;  /* 0x7f8000000000780b */ /* 0x040fe40003f7d200 */
[----:B------:R-:W-:Y:S02]  /*3cb0*/  FSETP.NEU.FTZ.AND P1, PT, |R3|, +INF , PT ;  /* 0x7f8000000300780b */ /* 0x000fe40003f3d200 */
[----:B------:R-:W-:-:S11]  /*3cc0*/  FSETP.NEU.FTZ.AND P0, PT, |R0|, +INF , PT ;  /* 0x7f8000000000780b */ /* 0x000fd60003f1d200 */
[----:B------:R-:W-:Y:S05]  /*3cd0*/  @!P1 BRA !P3, `(.L_x_44) ;  /* 0x00000004002c9947 */ /* 0x000fea0005800000 */
[----:B------:R-:W-:-:S04]  /*3ce0*/  LOP3.LUT P3, RZ, R0, 0x7fffffff, RZ, 0xc0, !PT ;  /* 0x7fffffff00ff7812 */ /* 0x000fc8000786c0ff */
[----:B------:R-:W-:-:S13]  /*3cf0*/  PLOP3.LUT P1, PT, P1, P3, PT, 0x2f, 0xf2 ;  /* 0x0000000000f2781c */ /* 0x000fda0000f26577 */
[----:B------:R-:W-:Y:S05]  /*3d00*/  @P1 BRA `(.L_x_45) ;  /* 0x0000000400181947 */ /* 0x000fea0003800000 */
[----:B------:R-:W-:-:S04]  /*3d10*/  LOP3.LUT P1, RZ, R3, 0x7fffffff, RZ, 0xc0, !PT ;  /* 0x7fffffff03ff7812 */ /* 0x000fc8000782c0ff */
[----:B------:R-:W-:-:S13]  /*3d20*/  PLOP3.LUT P0, PT, P0, P1, PT, 0x2f, 0xf2 ;  /* 0x0000000000f2781c */ /* 0x000fda0000702577 */
[----:B------:R-:W-:Y:S05]  /*3d30*/  @P0 BRA `(.L_x_46) ;  /* 0x0000000400000947 */ /* 0x000fea0003800000 */
[----:B------:R-:W-:Y:S02]  /*3d40*/  ISETP.GE.AND P0, PT, R24, RZ, PT ;  /* 0x000000ff1800720c */ /* 0x000fe40003f06270 */
[----:B------:R-:W-:-:S11]  /*3d50*/  ISETP.GE.AND P1, PT, R23, RZ, PT ;  /* 0x000000ff1700720c */ /* 0x000fd60003f26270 */
[----:B------:R-:W-:Y:S01]  /*3d60*/  @P0 MOV R6, RZ ;  /* 0x000000ff00060202 */ /* 0x000fe20000000f00 */
[----:B------:R-:W-:Y:S01]  /*3d70*/  @!P0 FFMA R0, R0, 1.84467440737095516160e+19, RZ ;  /* 0x5f80000000008823 */ /* 0x000fe200000000ff */
[----:B------:R-:W-:Y:S01]  /*3d80*/  @!P0 MOV R6, 0xffffffc0 ;  /* 0xffffffc000068802 */ /* 0x000fe20000000f00 */
[----:B------:R-:W-:-:S03]  /*3d90*/  @!P1 FFMA R3, R3, 1.84467440737095516160e+19, RZ ;  /* 0x5f80000003039823 */ /* 0x000fc600000000ff */
[----:B------:R-:W-:-:S07]  /*3da0*/  @!P1 IADD3 R6, PT, PT, R6, 0x40, RZ ;  /* 0x0000004006069810 */ /* 0x000fce0007ffe0ff */
.L_x_42:
[----:B------:R-:W-:Y:S01]  /*3db0*/  LEA R28, R5, 0xc0800000, 0x17 ;  /* 0xc0800000051c7811 */ /* 0x000fe200078eb8ff */
[----:B------:R-:W-:Y:S01]  /*3dc0*/  BSSY.RECONVERGENT B2, `(.L_x_47) ;  /* 0x0000036000027945 */ /* 0x000fe20003800200 */
[----:B------:R-:W-:Y:S02]  /*3dd0*/  IADD3 R22, PT, PT, R22, -0x7f, RZ ;  /* 0xffffff8116167810 */ /* 0x000fe40007ffe0ff */
[----:B------:R-:W-:-:S03]  /*3de0*/  IADD3 R28, PT, PT, -R28, R3, RZ ;  /* 0x000000031c1c7210 */ /* 0x000fc60007ffe1ff */
[----:B------:R-:W-:Y:S01]  /*3df0*/  IMAD R0, R22, -0x800000, R0 ;  /* 0xff80000016007824 */ /* 0x000fe200078e0200 */
[----:B------:R-:W0:Y:S01]  /*3e00*/  MUFU.RCP R24, R28 ;  /* 0x0000001c00187308 */ /* 0x000e220000001000 */
[----:B------:R-:W-:-:S04]  /*3e10*/  FADD.FTZ R3, -R28, -RZ ;  /* 0x800000ff1c037221 */ /* 0x000fc80000010100 */
[----:B0-----:R-:W-:-:S04]  /*3e20*/  FFMA R23, R24, R3, 1 ;  /* 0x3f80000018177423 */ /* 0x001fc80000000003 */
[----:B------:R-:W-:-:S04]  /*3e30*/  FFMA R23, R24, R23, R24 ;  /* 0x0000001718177223 */ /* 0x000fc80000000018 */
[----:B------:R-:W-:-:S04]  /*3e40*/  FFMA R24, R0, R23, RZ ;  /* 0x0000001700187223 */ /* 0x000fc800000000ff */
[----:B------:R-:W-:-:S04]  /*3e50*/  FFMA R25, R3, R24, R0 ;  /* 0x0000001803197223 */ /* 0x000fc80000000000 */
[----:B------:R-:W-:Y:S01]  /*3e60*/  FFMA R24, R23, R25, R24 ;  /* 0x0000001917187223 */ /* 0x000fe20000000018 */
[----:B------:R-:W-:-:S03]  /*3e70*/  IADD3 R25, PT, PT, R22, 0x7f, -R5 ;  /* 0x0000007f16197810 */ /* 0x000fc60007ffe805 */
[----:B------:R-:W-:Y:S01]  /*3e80*/  FFMA R3, R3, R24, R0 ;  /* 0x0000001803037223 */ /* 0x000fe20000000000 */
[----:B------:R-:W-:-:S03]  /*3e90*/  IADD3 R25, PT, PT, R25, R6, RZ ;  /* 0x0000000619197210 */ /* 0x000fc60007ffe0ff */
[----:B------:R-:W-:-:S05]  /*3ea0*/  FFMA R0, R23, R3, R24 ;  /* 0x0000000317007223 */ /* 0x000fca0000000018 */
[----:B------:R-:W-:-:S04]  /*3eb0*/  SHF.R.U32.HI R5, RZ, 0x17, R0 ;  /* 0x00000017ff057819 */ /* 0x000fc80000011600 */
[----:B------:R-:W-:-:S04]  /*3ec0*/  LOP3.LUT R6, R5, 0xff, RZ, 0xc0, !PT ;  /* 0x000000ff05067812 */ /* 0x000fc800078ec0ff */
[----:B------:R-:W-:-:S04]  /*3ed0*/  IADD3 R5, PT, PT, R6, R25, RZ ;  /* 0x0000001906057210 */ /* 0x000fc80007ffe0ff */
[----:B------:R-:W-:-:S04]  /*3ee0*/  IADD3 R6, PT, PT, R5, -0x1, RZ ;  /* 0xffffffff05067810 */ /* 0x000fc80007ffe0ff */
[----:B------:R-:W-:-:S13]  /*3ef0*/  ISETP.GE.U32.AND P0, PT, R6, 0xfe, PT ;  /* 0x000000fe0600780c */ /* 0x000fda0003f06070 */
[----:B------:R-:W-:Y:S05]  /*3f00*/  @!P0 BRA `(.L_x_48) ;  /* 0x0000000000808947 */ /* 0x000fea0003800000 */
[----:B------:R-:W-:-:S13]  /*3f10*/  ISETP.GT.AND P0, PT, R5, 0xfe, PT ;  /* 0x000000fe0500780c */ /* 0x000fda0003f04270 */
[----:B------:R-:W-:Y:S05]  /*3f20*/  @P0 BRA `(.L_x_49) ;  /* 0x00000000006c0947 */ /* 0x000fea0003800000 */
[----:B------:R-:W-:-:S13]  /*3f30*/  ISETP.GE.AND P0, PT, R5, 0x1, PT ;  /* 0x000000010500780c */ /* 0x000fda0003f06270 */
[----:B------:R-:W-:Y:S05]  /*3f40*/  @P0 BRA `(.L_x_50) ;  /* 0x0000000000740947 */ /* 0x000fea0003800000 */
[----:B------:R-:W-:Y:S02]  /*3f50*/  ISETP.GE.AND P0, PT, R5, -0x18, PT ;  /* 0xffffffe80500780c */ /* 0x000fe40003f06270 */
[----:B------:R-:W-:-:S11]  /*3f60*/  LOP3.LUT R0, R0, 0x80000000, RZ, 0xc0, !PT ;  /* 0x8000000000007812 */ /* 0x000fd600078ec0ff */
[----:B------:R-:W-:Y:S05]  /*3f70*/  @!P0 BRA `(.L_x_50) ;  /* 0x0000000000688947 */ /* 0x000fea0003800000 */
[CCC-:B------:R-:W-:Y:S01]  /*3f80*/  FFMA.RZ R6, R23.reuse, R3.reuse, R24.reuse ;  /* 0x0000000317067223 */ /* 0x1c0fe2000000c018 */
[CCC-:B------:R-:W-:Y:S01]  /*3f90*/  FFMA.RP R22, R23.reuse, R3.reuse, R24.reuse ;  /* 0x0000000317167223 */ /* 0x1c0fe20000008018 */
[----:B------:R-:W-:Y:S01]  /*3fa0*/  FFMA.RM R23, R23, R3, R24 ;  /* 0x0000000317177223 */ /* 0x000fe20000004018 */
[C---:B------:R-:W-:Y:S02]  /*3fb0*/  IADD3 R3, PT, PT, R5.reuse, 0x20, RZ ;  /* 0x0000002005037810 */ /* 0x040fe40007ffe0ff */
[----:B------:R-:W-:Y:S02]  /*3fc0*/  LOP3.LUT R6, R6, 0x7fffff, RZ, 0xc0, !PT ;  /* 0x007fffff06067812 */ /* 0x000fe400078ec0ff */
[C---:B------:R-:W-:Y:S02]  /*3fd0*/  ISETP.NE.AND P3, PT, R5.reuse, RZ, PT ;  /* 0x000000ff0500720c */ /* 0x040fe40003f65270 */
[----:B------:R-:W-:Y:S02]  /*3fe0*/  LOP3.LUT R6, R6, 0x800000, RZ, 0xfc, !PT ;  /* 0x0080000006067812 */ /* 0x000fe400078efcff */
[----:B------:R-:W-:-:S02]  /*3ff0*/  ISETP.NE.AND P1, PT, R5, RZ, PT ;  /* 0x000000ff0500720c */ /* 0x000fc40003f25270 */
[----:B------:R-:W-:Y:S02]  /*4000*/  IADD3 R5, PT, PT, -R5, RZ, RZ ;  /* 0x000000ff05057210 */ /* 0x000fe40007ffe1ff */
[----:B------:R-:W-:Y:S02]  /*4010*/  SHF.L.U32 R3, R6, R3, RZ ;  /* 0x0000000306037219 */ /* 0x000fe400000006ff */
[----:B------:R-:W-:Y:S02]  /*4020*/  FSETP.NEU.FTZ.AND P0, PT, R22, R23, PT ;  /* 0x000000171600720b */ /* 0x000fe40003f1d000 */
[----:B------:R-:W-:Y:S02]  /*4030*/  SEL R5, R5, RZ, P3 ;  /* 0x000000ff05057207 */ /* 0x000fe40001800000 */
[----:B------:R-:W-:Y:S02]  /*4040*/  ISETP.NE.AND P1, PT, R3, RZ, P1 ;  /* 0x000000ff0300720c */ /* 0x000fe40000f25270 */
[----:B------:R-:W-:-:S02]  /*4050*/  SHF.R.U32.HI R6, RZ, R5, R6 ;  /* 0x00000005ff067219 */ /* 0x000fc40000011606 */
[----:B------:R-:W-:Y:S02]  /*4060*/  PLOP3.LUT P0, PT, P0, P1, PT, 0xf8, 0x8f ;  /* 0x00000000008f781c */ /* 0x000fe40000703f70 */
[----:B------:R-:W-:Y:S02]  /*4070*/  SHF.R.U32.HI R5, RZ, 0x1, R6 ;  /* 0x00000001ff057819 */ /* 0x000fe40000011606 */
[----:B------:R-:W-:-:S04]  /*4080*/  SEL R22, RZ, 0x1, !P0 ;  /* 0x00000001ff167807 */ /* 0x000fc80004000000 */
[----:B------:R-:W-:-:S04]  /*4090*/  LOP3.LUT R3, R22, 0x1, R5, 0xf8, !PT ;  /* 0x0000000116037812 */ /* 0x000fc800078ef805 */
[----:B------:R-:W-:-:S04]  /*40a0*/  LOP3.LUT R6, R3, R6, RZ, 0xc0, !PT ;  /* 0x0000000603067212 */ /* 0x000fc800078ec0ff */
[----:B------:R-:W-:-:S04]  /*40b0*/  IADD3 R5, PT, PT, R5, R6, RZ ;  /* 0x0000000605057210 */ /* 0x000fc80007ffe0ff */
[----:B------:R-:W-:Y:S01]  /*40c0*/  LOP3.LUT R0, R5, R0, RZ, 0xfc, !PT ;  /* 0x0000000005007212 */ /* 0x000fe200078efcff */
[----:B------:R-:W-:Y:S06]  /*40d0*/  BRA `(.L_x_50) ;  /* 0x0000000000107947 */ /* 0x000fec0003800000 */
.L_x_49:
[----:B------:R-:W-:-:S04]  /*40e0*/  LOP3.LUT R0, R0, 0x80000000, RZ, 0xc0, !PT ;  /* 0x8000000000007812 */ /* 0x000fc800078ec0ff */
[----:B------:R-:W-:Y:S01]  /*40f0*/  LOP3.LUT R0, R0, 0x7f800000, RZ, 0xfc, !PT ;  /* 0x7f80000000007812 */ /* 0x000fe200078efcff */
[----:B------:R-:W-:Y:S06]  /*4100*/  BRA `(.L_x_50) ;  /* 0x0000000000047947 */ /* 0x000fec0003800000 */
.L_x_48:
[----:B------:R-:W-:-:S07]  /*4110*/  LEA R0, R25, R0, 0x17 ;  /* 0x0000000019007211 */ /* 0x000fce00078eb8ff */
.L_x_50:
[----:B------:R-:W-:Y:S05]  /*4120*/  BSYNC.RECONVERGENT B2 ;  /* 0x0000000000027941 */ /* 0x000fea0003800200 */
.L_x_47:
[----:B------:R-:W-:Y:S05]  /*4130*/  BRA `(.L_x_51) ;  /* 0x0000000000207947 */ /* 0x000fea0003800000 */
.L_x_46:
[----:B------:R-:W-:-:S04]  /*4140*/  LOP3.LUT R0, R3, 0x80000000, R0, 0x48, !PT ;  /* 0x8000000003007812 */ /* 0x000fc800078e4800 */
[----:B------:R-:W-:Y:S01]  /*4150*/  LOP3.LUT R0, R0, 0x7f800000, RZ, 0xfc, !PT ;  /* 0x7f80000000007812 */ /* 0x000fe200078efcff */
[----:B------:R-:W-:Y:S06]  /*4160*/  BRA `(.L_x_51) ;  /* 0x0000000000147947 */ /* 0x000fec0003800000 */
.L_x_45:
[----:B------:R-:W-:Y:S01]  /*4170*/  LOP3.LUT R0, R3, 0x80000000, R0, 0x48, !PT ;  /* 0x8000000003007812 */ /* 0x000fe200078e4800 */
[----:B------:R-:W-:Y:S06]  /*4180*/  BRA `(.L_x_51) ;  /* 0x00000000000c7947 */ /* 0x000fec0003800000 */
.L_x_44:
[----:B------:R-:W0:Y:S01]  /*4190*/  MUFU.RSQ R0, -QNAN ;  /* 0xffc0000000007908 */ /* 0x000e220000001400 */
[----:B------:R-:W-:Y:S05]  /*41a0*/  BRA `(.L_x_51) ;  /* 0x0000000000047947 */ /* 0x000fea0003800000 */
.L_x_43:
[----:B------:R-:W-:-:S07]  /*41b0*/  FADD.FTZ R0, R0, R3 ;  /* 0x0000000300007221 */ /* 0x000fce0000010000 */
.L_x_51:
[----:B------:R-:W-:Y:S05]  /*41c0*/  BSYNC.RECONVERGENT B1 ;  /* 0x0000000000017941 */ /* 0x000fea0003800200 */
.L_x_41:
[----:B------:R-:W-:-:S04]  /*41d0*/  HFMA2 R5, -RZ, RZ, 0, 0 ;  /* 0x00000000ff057431 */ /* 0x000fc800000001ff */
[----:B0-----:R-:W-:Y:S05]  /*41e0*/  RET.REL.NODEC R4 `(_Z13UpdateOi_CUDAPfS_S_S_S_S_S_S_S_iii) ;  /* 0xffffffbc04847950 */ /* 0x001fea0003c3ffff */
.L_x_52:
[----:B------:R-:W-:-:S00]  /*41f0*/  BRA `(.L_x_52) ;  /* 0xfffffffc00fc7947 */ /* 0x000fc0000383ffff */
[----:B------:R-:W-:-:S00]  /*4200*/  NOP ;  /* 0x0000000000007918 */ /* 0x000fc00000000000 */
[----:B------:R-:W-:-:S00]  /*4210*/  NOP ;  /* 0x0000000000007918 */ /* 0x000fc00000000000 */
[----:B------:R-:W-:-:S00]  /*4220*/  NOP ;  /* 0x0000000000007918 */ /* 0x000fc00000000000 */
[----:B------:R-:W-:-:S00]  /*4230*/  NOP ;  /* 0x0000000000007918 */ /* 0x000fc00000000000 */
[----:B------:R-:W-:-:S00]  /*4240*/  NOP ;  /* 0x0000000000007918 */ /* 0x000fc00000000000 */
[----:B------:R-:W-:-:S00]  /*4250*/  NOP ;  /* 0x0000000000007918 */ /* 0x000fc00000000000 */
[----:B------:R-:W-:-:S00]  /*4260*/  NOP ;  /* 0x0000000000007918 */ /* 0x000fc00000000000 */
[----:B------:R-:W-:-:S00]  /*4270*/  NOP ;  /* 0x0000000000007918 */ /* 0x000fc00000000000 */
.L_x_72:


//--------------------- .text._Z11RowSum_CUDAPfS_ii --------------------------
	.section	.text._Z11RowSum_CUDAPfS_ii,"ax",@progbits
	.align	128
        .global         _Z11RowSum_CUDAPfS_ii
        .type           _Z11RowSum_CUDAPfS_ii,@function
        .size           _Z11RowSum_CUDAPfS_ii,(.L_x_74 - _Z11RowSum_CUDAPfS_ii)
        .other          _Z11RowSum_CUDAPfS_ii,@"STO_CUDA_ENTRY STV_DEFAULT"
_Z11RowSum_CUDAPfS_ii:
.text._Z11RowSum_CUDAPfS_ii:
[----:B------:R-:W-:Y:S01]  /*0000*/  LDC R1, c[0x0][0x37c] ;  /* 0x0000df00ff017b82 */ /* 0x000fe20000000800 */
[----:B------:R-:W0:Y:S01]  /*0010*/  S2R R3, SR_TID.X ;  /* 0x0000000000037919 */ /* 0x000e220000002100 */
[----:B------:R-:W1:Y:S06]  /*0020*/  LDCU UR7, c[0x0][0x394] ;  /* 0x00007280ff0777ac */ /* 0x000e6c0008000800 */
[----:B------:R-:W0:Y:S01]  /*0030*/  S2UR UR4, SR_CTAID.X ;  /* 0x00000000000479c3 */ /* 0x000e220000002500 */
[----:B------:R-:W-:Y:S01]  /*0040*/  HFMA2 R0, -RZ, RZ, 0, 0 ;  /* 0x00000000ff007431 */ /* 0x000fe200000001ff */
[----:B------:R-:W2:Y:S06]  /*0050*/  LDCU.64 UR12, c[0x0][0x358] ;  /* 0x00006b00ff0c77ac */ /* 0x000eac0008000a00 */
[----:B------:R-:W0:Y:S01]  /*0060*/  LDC R2, c[0x0][0x360] ;  /* 0x0000d800ff027b82 */ /* 0x000e220000000800 */
[----:B-1----:R-:W-:Y:S01]  /*0070*/  UISETP.GE.AND UP0, UPT, UR7, 0x1, UPT ;  /* 0x000000010700788c */ /* 0x002fe2000bf06270 */
[----:B0-----:R-:W-:-:S08]  /*0080*/  IMAD R2, R2, UR4, R3 ;  /* 0x0000000402027c24 */ /* 0x001fd0000f8e0203 */
[----:B--2---:R-:W-:Y:S05]  /*0090*/  BRA.U !UP0, `(.L_x_53) ;  /* 0x0000000508a87547 */ /* 0x004fea000b800000 */
[----:B------:R-:W-:Y:S02]  /*00a0*/  UISETP.GE.U32.AND UP1, UPT, UR7, 0x10, UPT ;  /* 0x000000100700788c */ /* 0x000fe4000bf26070 */
[----:B------:R-:W-:Y:S01]  /*00b0*/  IMAD R3, R2, UR7, RZ ;  /* 0x0000000702037c24 */ /* 0x000fe2000f8e02ff */
[----:B------:R-:W-:Y:S01]  /*00c0*/  ULOP3.LUT UR10, UR7, 0xf, URZ, 0xc0, !UPT ;  /* 0x0000000f070a7892 */ /* 0x000fe2000f8ec0ff */
[----:B------:R-:W-:Y:S01]  /*00d0*/  MOV R0, RZ ;  /* 0x000000ff00007202 */ /* 0x000fe20000000f00 */
[----:B------:R-:W-:Y:S02]  /*00e0*/  UMOV UR4, URZ ;  /* 0x000000ff00047c82 */ /* 0x000fe40008000000 */
[----:B------:R-:W-:Y:S02]  /*00f0*/  UISETP.NE.AND UP0, UPT, UR10, URZ, UPT ;  /* 0x000000ff0a00728c */ /* 0x000fe4000bf05270 */
[----:B------:R-:W-:Y:S09]  /*0100*/  BRA.U !UP1, `(.L_x_54) ;  /* 0x0000000109b87547 */ /* 0x000ff2000b800000 */
[----:B------:R-:W0:Y:S01]  /*0110*/  LDCU.64 UR8, c[0x0][0x388] ;  /* 0x00007100ff0877ac */ /* 0x000e220008000a00 */
[----:B------:R-:W-:Y:S02]  /*0120*/  MOV R0, RZ ;  /* 0x000000ff00007202 */ /* 0x000fe40000000f00 */
[----:B------:R-:W-:Y:S01]  /*0130*/  MOV R6, R3 ;  /* 0x0000000300067202 */ /* 0x000fe20000000f00 */
[----:B------:R-:W-:Y:S02]  /*0140*/  ULOP3.LUT UR4, UR7, 0x7ffffff0, URZ, 0xc0, !UPT ;  /* 0x7ffffff007047892 */ /* 0x000fe4000f8ec0ff */
[----:B0-----:R-:W-:Y:S02]  /*0150*/  UIADD3 UR5, UP1, UPT, UR8, 0x20, URZ ;  /* 0x0000002008057890 */ /* 0x001fe4000ff3e0ff */
[----:B------:R-:W-:Y:S02]  /*0160*/  UIADD3 UR8, UPT, UPT, -UR4, URZ, URZ ;  /* 0x000000ff04087290 */ /* 0x000fe4000fffe1ff */
[----:B------:R-:W-:-:S12]  /*0170*/  UIADD3.X UR6, UPT, UPT, URZ, UR9, URZ, UP1, !UPT ;  /* 0x00000009ff067290 */ /* 0x000fd80008ffe4ff */
.L_x_55:
[----:B------:R-:W-:Y:S02]  /*0180*/  MOV R4, UR5 ;  /* 0x0000000500047c02 */ /* 0x000fe40008000f00 */
[----:B------:R-:W-:-:S03]  /*0190*/  MOV R5, UR6 ;  /* 0x0000000600057c02 */ /* 0x000fc60008000f00 */
[----:B------:R-:W-:-:S05]  /*01a0*/  IMAD.WIDE R4, R6, 0x4, R4 ;  /* 0x0000000406047825 */ /* 0x000fca00078e0204 */
[----:B------:R-:W2:Y:S04]  /*01b0*/  LDG.E R15, desc[UR12][R4.64+-0x20] ;  /* 0xffffe00c040f7981 */ /* 0x000ea8000c1e1900 */
[----:B------:R-:W3:Y:S04]  /*01c0*/  LDG.E R16, desc[UR12][R4.64+-0x1c] ;  /* 0xffffe40c04107981 */ /* 0x000ee8000c1e1900 */
[----:B------:R-:W4:Y:S04]  /*01d0*/  LDG.E R18, desc[UR12][R4.64+-0x18] ;  /* 0xffffe80c04127981 */ /* 0x000f28000c1e1900 */
[----:B------:R-:W5:Y:S04]  /*01e0*/  LDG.E R20, desc[UR12][R4.64+-0x14] ;  /* 0xffffec0c04147981 */ /* 0x000f68000c1e1900 */
        /* <DEDUP_REMOVED lines=11> */
[----:B------:R-:W5:Y:S01]  /*02a0*/  LDG.E R14, desc[UR12][R4.64+0x1c] ;  /* 0x00001c0c040e7981 */ /* 0x000f62000c1e1900 */
[----:B------:R-:W-:Y:S01]  /*02b0*/  UIADD3 UR8, UPT, UPT, UR8, 0x10, URZ ;  /* 0x0000001008087890 */ /* 0x000fe2000fffe0ff */
[----:B------:R-:W-:-:S03]  /*02c0*/  IADD3 R6, PT, PT, R6, 0x10, RZ ;  /* 0x0000001006067810 */ /* 0x000fc60007ffe0ff */
[----:B------:R-:W-:Y:S01]  /*02d0*/  UISETP.NE.AND UP1, UPT, UR8, URZ, UPT ;  /* 0x000000ff0800728c */ /* 0x000fe2000bf25270 */
[----:B--2---:R-:W-:-:S04]  /*02e0*/  FADD R15, R15, R0 ;  /* 0x000000000f0f7221 */ /* 0x004fc80000000000 */
[----:B---3--:R-:W-:-:S04]  /*02f0*/  FADD R15, R15, R16 ;  /* 0x000000100f0f7221 */ /* 0x008fc80000000000 */
[----:B----4-:R-:W-:-:S04]  /*0300*/  FADD R15, R15, R18 ;  /* 0x000000120f0f7221 */ /* 0x010fc80000000000 */
[----:B-----5:R-:W-:-:S04]  /*0310*/  FADD R15, R15, R20 ;  /* 0x000000140f0f7221 */ /* 0x020fc80000000000 */
[----:B------:R-:W-:-:S04]  /*0320*/  FADD R15, R15, R22 ;  /* 0x000000160f0f7221 */ /* 0x000fc80000000000 */
        /* <DEDUP_REMOVED lines=10> */
[----:B------:R-:W-:Y:S01]  /*03d0*/  FADD R0, R7, R14 ;  /* 0x0000000e07007221 */ /* 0x000fe20000000000 */
[----:B------:R-:W-:Y:S06]  /*03e0*/  BRA.U UP1, `(.L_x_55) ;  /* 0xfffffffd01647547 */ /* 0x000fec000b83ffff */
.L_x_54:
[----:B------:R-:W-:Y:S05]  /*03f0*/  BRA.U !UP0, `(.L_x_53) ;  /* 0x0000000108d07547 */ /* 0x000fea000b800000 */
[----:B------:R-:W-:Y:S02]  /*0400*/  UISETP.GE.U32.AND UP0, UPT, UR10, 0x8, UPT ;  /* 0x000000080a00788c */ /* 0x000fe4000bf06070 */
[----:B------:R-:W-:-:S04]  /*0410*/  ULOP3.LUT UR6, UR7, 0x7, URZ, 0xc0, !UPT ;  /* 0x0000000707067892 */ /* 0x000fc8000f8ec0ff */
[----:B------:R-:W-:-:S03]  /*0420*/  UISETP.NE.AND UP1, UPT, UR6, URZ, UPT ;  /* 0x000000ff0600728c */ /* 0x000fc6000bf25270 */
[----:B------:R-:W-:Y:S08]  /*0430*/  BRA.U !UP0, `(.L_x_56) ;  /* 0x0000000108507547 */ /* 0x000ff0000b800000 */
[----:B------:R-:W0:Y:S01]  /*0440*/  LDC.64 R4, c[0x0][0x388] ;  /* 0x0000e200ff047b82 */ /* 0x000e220000000a00 */
[----:B------:R-:W-:-:S05]  /*0450*/  IADD3 R7, PT, PT, R3, UR4, RZ ;  /* 0x0000000403077c10 */ /* 0x000fca000fffe0ff */
[----:B0-----:R-:W-:-:S05]  /*0460*/  IMAD.WIDE R4, R7, 0x4, R4 ;  /* 0x0000000407047825 */ /* 0x001fca00078e0204 */
[----:B------:R-:W2:Y:S04]  /*0470*/  LDG.E R7, desc[UR12][R4.64] ;  /* 0x0000000c04077981 */ /* 0x000ea8000c1e1900 */
[----:B------:R-:W3:Y:S04]  /*0480*/  LDG.E R6, desc[UR12][R4.64+0x4] ;  /* 0x0000040c04067981 */ /* 0x000ee8000c1e1900 */
[----:B------:R-:W4:Y:S04]  /*0490*/  LDG.E R9, desc[UR12][R4.64+0x8] ;  /* 0x0000080c04097981 */ /* 0x000f28000c1e1900 */
[----:B------:R-:W5:Y:S04]  /*04a0*/  LDG.E R11, desc[UR12][R4.64+0xc] ;  /* 0x00000c0c040b7981 */ /* 0x000f68000c1e1900 */
[----:B------:R-:W5:Y:S04]  /*04b0*/  LDG.E R13, desc[UR12][R4.64+0x10] ;  /* 0x0000100c040d7981 */ /* 0x000f68000c1e1900 */
[----:B------:R-:W5:Y:S04]  /*04c0*/  LDG.E R15, desc[UR12][R4.64+0x14] ;  /* 0x0000140c040f7981 */ /* 0x000f68000c1e1900 */
[----:B------:R-:W5:Y:S04]  /*04d0*/  LDG.E R17, desc[UR12][R4.64+0x18] ;  /* 0x0000180c04117981 */ /* 0x000f68000c1e1900 */
[----:B------:R-:W5:Y:S01]  /*04e0*/  LDG.E R19, desc[UR12][R4.64+0x1c] ;  /* 0x00001c0c04137981 */ /* 0x000f62000c1e1900 */
[----:B------:R-:W-:Y:S01]  /*04f0*/  UIADD3 UR4, UPT, UPT, UR4, 0x8, URZ ;  /* 0x0000000804047890 */ /* 0x000fe2000fffe0ff */
[----:B--2---:R-:W-:-:S04]  /*0500*/  FADD R7, R0, R7 ;  /* 0x0000000700077221 */ /* 0x004fc80000000000 */
[----:B---3--:R-:W-:-:S04]  /*0510*/  FADD R6, R7, R6 ;  /* 0x0000000607067221 */ /* 0x008fc80000000000 */
[----:B----4-:R-:W-:-:S04]  /*0520*/  FADD R6, R6, R9 ;  /* 0x0000000906067221 */ /* 0x010fc80000000000 */
[----:B-----5:R-:W-:-:S04]  /*0530*/  FADD R6, R6, R11 ;  /* 0x0000000b06067221 */ /* 0x020fc80000000000 */
[----:B------:R-:W-:-:S04]  /*0540*/  FADD R6, R6, R13 ;  /* 0x0000000d06067221 */ /* 0x000fc80000000000 */
[----:B------:R-:W-:-:S04]  /*0550*/  FADD R6, R6, R15 ;  /* 0x0000000f06067221 */ /* 0x000fc80000000000 */
[----:B------:R-:W-:-:S04]  /*0560*/  FADD R6, R6, R17 ;  /* 0x0000001106067221 */ /* 0x000fc80000000000 */
[----:B------:R-:W-:-:S07]  /*0570*/  FADD R0, R6, R19 ;  /* 0x0000001306007221 */ /* 0x000fce0000000000 */
.L_x_56:
        /* <DEDUP_REMOVED lines=11> */
[----:B------:R-:W5:Y:S01]  /*0630*/  LDG.E R11, desc[UR12][R4.64+0xc] ;  /* 0x00000c0c040b7981 */ /* 0x000f62000c1e1900 */
[----:B------:R-:W-:Y:S01]  /*0640*/  UIADD3 UR4, UPT, UPT, UR4, 0x4, URZ ;  /* 0x0000000404047890 */ /* 0x000fe2000fffe0ff */
[----:B--2---:R-:W-:-:S04]  /*0650*/  FADD R7, R0, R7 ;  /* 0x0000000700077221 */ /* 0x004fc80000000000 */
[----:B---3--:R-:W-:-:S04]  /*0660*/  FADD R6, R7, R6 ;  /* 0x0000000607067221 */ /* 0x008fc80000000000 */
[----:B----4-:R-:W-:-:S04]  /*0670*/  FADD R6, R6, R9 ;  /* 0x0000000906067221 */ /* 0x010fc80000000000 */
[----:B-----5:R-:W-:-:S07]  /*0680*/  FADD R0, R6, R11 ;  /* 0x0000000b06007221 */ /* 0x020fce0000000000 */
.L_x_57:
[----:B------:R-:W-:Y:S05]  /*0690*/  BRA.U !UP1, `(.L_x_53) ;  /* 0x0000000109287547 */ /* 0x000fea000b800000 */
[----:B------:R-:W0:Y:S01]  /*06a0*/  LDC.64 R6, c[0x0][0x388] ;  /* 0x0000e200ff067b82 */ /* 0x000e220000000a00 */
[----:B------:R-:W-:Y:S01]  /*06b0*/  IADD3 R3, PT, PT, R3, UR4, RZ ;  /* 0x0000000403037c10 */ /* 0x000fe2000fffe0ff */
[----:B------:R-:W-:-:S12]  /*06c0*/  UIADD3 UR5, UPT, UPT, -UR5, URZ, URZ ;  /* 0x000000ff05057290 */ /* 0x000fd8000fffe1ff */
.L_x_58:
[----:B0-----:R-:W-:-:S06]  /*06d0*/  IMAD.WIDE R4, R3, 0x4, R6 ;  /* 0x0000000403047825 */ /* 0x001fcc00078e0206 */
[----:B------:R-:W2:Y:S01]  /*06e0*/  LDG.E R5, desc[UR12][R4.64] ;  /* 0x0000000c04057981 */ /* 0x000ea2000c1e1900 */
[----:B------:R-:W-:Y:S01]  /*06f0*/  UIADD3 UR5, UPT, UPT, UR5, 0x1, URZ ;  /* 0x0000000105057890 */ /* 0x000fe2000fffe0ff */
[----:B------:R-:W-:-:S03]  /*0700*/  IADD3 R3, PT, PT, R3, 0x1, RZ ;  /* 0x0000000103037810 */ /* 0x000fc60007ffe0ff */
[----:B------:R-:W-:Y:S01]  /*0710*/  UISETP.NE.AND UP0, UPT, UR5, URZ, UPT ;  /* 0x000000ff0500728c */ /* 0x000fe2000bf05270 */
[----:B--2---:R-:W-:-:S08]  /*0720*/  FADD R0, R5, R0 ;  /* 0x0000000005007221 */ /* 0x004fd00000000000 */
[----:B------:R-:W-:Y:S05]  /*0730*/  BRA.U UP0, `(.L_x_58) ;  /* 0xfffffffd00e47547 */ /* 0x000fea000b83ffff */
.L_x_53:
[----:B------:R-:W0:Y:S02]  /*0740*/  LDC.64 R4, c[0x0][0x380] ;  /* 0x0000e000ff047b82 */ /* 0x000e240000000a00 */
[----:B0-----:R-:W-:-:S05]  /*0750*/  IMAD.WIDE R2, R2, 0x4, R4 ;  /* 0x0000000402027825 */ /* 0x001fca00078e0204 */
[----:B------:R-:W-:Y:S01]  /*0760*/  STG.E desc[UR12][R2.64], R0 ;  /* 0x0000000002007986 */ /* 0x000fe2000c10190c */
[----:B------:R-:W-:Y:S05]  /*0770*/  EXIT ;  /* 0x000000000000794d */ /* 0x000fea0003800000 */
.L_x_59:
        /* <DEDUP_REMOVED lines=16> */
.L_x_74:


//--------------------- .text._Z19MinusMaxAndExp_CUDAPfS_S_ii --------------------------
	.section	.text._Z19MinusMaxAndExp_CUDAPfS_S_ii,"ax",@progbits
	.align	128
        .global         _Z19MinusMaxAndExp_CUDAPfS_S_ii
        .type           _Z19MinusMaxAndExp_CUDAPfS_S_ii,@function
        .size           _Z19MinusMaxAndExp_CUDAPfS_S_ii,(.L_x_75 - _Z19MinusMaxAndExp_CUDAPfS_S_ii)
        .other          _Z19MinusMaxAndExp_CUDAPfS_S_ii,@"STO_CUDA_ENTRY STV_DEFAULT"
_Z19MinusMaxAndExp_CUDAPfS_S_ii:
.text._Z19MinusMaxAndExp_CUDAPfS_S_ii:
[----:B------:R-:W-:Y:S01]  /*0000*/  LDC R1, c[0x0][0x37c] ;  /* 0x0000df00ff017b82 */ /* 0x000fe20000000800 */
[----:B------:R-:W0:Y:S07]  /*0010*/  S2R R0, SR_TID.Y ;  /* 0x0000000000007919 */ /* 0x000e2e0000002200 */
[----:B------:R-:W0:Y:S01]  /*0020*/  S2UR UR6, SR_CTAID.Y ;  /* 0x00000000000679c3 */ /* 0x000e220000002600 */
[----:B------:R-:W1:Y:S01]  /*0030*/  LDCU UR8, c[0x0][0x39c] ;  /* 0x00007380ff0877ac */ /* 0x000e620008000800 */
[----:B------:R-:W2:Y:S01]  /*0040*/  S2R R9, SR_TID.X ;  /* 0x0000000000097919 */ /* 0x000ea20000002100 */
[----:B------:R-:W3:Y:S05]  /*0050*/  LDCU.64 UR4, c[0x0][0x358] ;  /* 0x00006b00ff0477ac */ /* 0x000eea0008000a00 */
[----:B------:R-:W0:Y:S08]  /*0060*/  LDC R7, c[0x0][0x364] ;  /* 0x0000d900ff077b82 */ /* 0x000e300000000800 */
[----:B------:R-:W2:Y:S08]  /*0070*/  S2UR UR7, SR_CTAID.X ;  /* 0x00000000000779c3 */ /* 0x000eb00000002500 */
[----:B------:R-:W2:Y:S08]  /*0080*/  LDC R6, c[0x0][0x360] ;  /* 0x0000d800ff067b82 */ /* 0x000eb00000000800 */
[----:B------:R-:W4:Y:S01]  /*0090*/  LDC.64 R4, c[0x0][0x390] ;  /* 0x0000e400ff047b82 */ /* 0x000f220000000a00 */
[----:B0-----:R-:W-:-:S07]  /*00a0*/  IMAD R7, R7, UR6, R0 ;  /* 0x0000000607077c24 */ /* 0x001fce000f8e0200 */
[----:B------:R-:W0:Y:S01]  /*00b0*/  LDC.64 R2, c[0x0][0x388] ;  /* 0x0000e200ff027b82 */ /* 0x000e220000000a00 */
[----:B--2---:R-:W-:-:S04]  /*00c0*/  IMAD R0, R6, UR7, R9 ;  /* 0x0000000706007c24 */ /* 0x004fc8000f8e0209 */
[C---:B-1----:R-:W-:Y:S02]  /*00d0*/  IMAD R9, R7.reuse, UR8, R0 ;  /* 0x0000000807097c24 */ /* 0x042fe4000f8e0200 */
[----:B----4-:R-:W-:-:S06]  /*00e0*/  IMAD.WIDE.U32 R4, R7, 0x4, R4 ;  /* 0x0000000407047825 */ /* 0x010fcc00078e0004 */
[----:B---3--:R-:W2:Y:S01]  /*00f0*/  LDG.E R5, desc[UR4][R4.64] ;  /* 0x0000000404057981 */ /* 0x008ea2000c1e1900 */
[----:B0-----:R-:W-:-:S06]  /*0100*/  IMAD.WIDE R2, R9, 0x4, R2 ;  /* 0x0000000409027825 */ /* 0x001fcc00078e0202 */
[----:B------:R-:W2:Y:S01]  /*0110*/  LDG.E R2, desc[UR4][R2.64] ;  /* 0x0000000402027981 */ /* 0x000ea2000c1e1900 */
[----:B------:R-:W-:Y:S01]  /*0120*/  HFMA2 R7, -RZ, RZ, 0.96630859375, -0.0022525787353515625 ;  /* 0x3bbb989dff077431 */ /* 0x000fe200000001ff */
[----:B------:R-:W-:Y:S01]  /*0130*/  MOV R11, 0x437c0000 ;  /* 0x437c0000000b7802 */ /* 0x000fe20000000f00 */
[----:B--2---:R-:W-:-:S04]  /*0140*/  FADD R0, R2, -R5 ;  /* 0x8000000502007221 */ /* 0x004fc80000000000 */
[----:B------:R-:W-:-:S04]  /*0150*/  FFMA.SAT R6, R0, R7, 0.5 ;  /* 0x3f00000000067423 */ /* 0x000fc80000002007 */
[----:B------:R-:W-:Y:S02]  /*0160*/  FFMA.RM R8, R6, R11, 12582913 ;  /* 0x4b40000106087423 */ /* 0x000fe4000000400b */
[----:B------:R-:W0:Y:S02]  /*0170*/  LDC.64 R6, c[0x0][0x380] ;  /* 0x0000e000ff067b82 */ /* 0x000e240000000a00 */
[----:B------:R-:W-:-:S04]  /*0180*/  FADD R11, R8, -12583039 ;  /* 0xcb40007f080b7421 */ /* 0x000fc80000000000 */
[----:B------:R-:W-:-:S04]  /*0190*/  FFMA R11, R0, 1.4426950216293334961, -R11 ;  /* 0x3fb8aa3b000b7823 */ /* 0x000fc8000000080b */
[----:B------:R-:W-:-:S06]  /*01a0*/  FFMA R11, R0, 1.925963033500011079e-08, R11 ;  /* 0x32a57060000b7823 */ /* 0x000fcc000000000b */
[----:B------:R-:W1:Y:S01]  /*01b0*/  MUFU.EX2 R11, R11 ;  /* 0x0000000b000b7308 */ /* 0x000e620000000800 */
[----:B------:R-:W-:Y:S01]  /*01c0*/  SHF.L.U32 R8, R8, 0x17, RZ ;  /* 0x0000001708087819 */ /* 0x000fe200000006ff */
[----:B0-----:R-:W-:-:S04]  /*01d0*/  IMAD.WIDE R2, R9, 0x4, R6 ;  /* 0x0000000409027825 */ /* 0x001fc800078e0206 */
[----:B-1----:R-:W-:-:S05]  /*01e0*/  FMUL R5, R8, R11 ;  /* 0x0000000b08057220 */ /* 0x002fca0000400000 */
[----:B------:R-:W-:Y:S01]  /*01f0*/  STG.E desc[UR4][R2.64], R5 ;  /* 0x0000000502007986 */ /* 0x000fe2000c101904 */
[----:B------:R-:W-:Y:S05]  /*0200*/  EXIT ;  /* 0x000000000000794d */ /* 0x000fea0003800000 */
.L_x_60:
        /* <DEDUP_REMOVED lines=15> */
.L_x_75:


//--------------------- .text._Z11RowMax_CUDAPfS_ii --------------------------
	.section	.text._Z11RowMax_CUDAPfS_ii,"ax",@progbits
	.align	128
        .global         _Z11RowMax_CUDAPfS_ii
        .type           _Z11RowMax_CUDAPfS_ii,@function
        .size           _Z11RowMax_CUDAPfS_ii,(.L_x_76 - _Z11RowMax_CUDAPfS_ii)
        .other          _Z11RowMax_CUDAPfS_ii,@"STO_CUDA_ENTRY STV_DEFAULT"
_Z11RowMax_CUDAPfS_ii:
.text._Z11RowMax_CUDAPfS_ii:
[----:B------:R-:W-:Y:S01]  /*0000*/  LDC R1, c[0x0][0x37c] ;  /* 0x0000df00ff017b82 */ /* 0x000fe20000000800 */
[----:B------:R-:W0:Y:S07]  /*0010*/  S2R R5, SR_TID.X ;  /* 0x0000000000057919 */ /* 0x000e2e0000002100 */
[----:B------:R-:W0:Y:S01]  /*0020*/  S2UR UR4, SR_CTAID.X ;  /* 0x00000000000479c3 */ /* 0x000e220000002500 */
[----:B------:R-:W1:Y:S01]  /*0030*/  LDCU UR5, c[0x0][0x394] ;  /* 0x00007280ff0577ac */ /* 0x000e620008000800 */
[----:B------:R-:W2:Y:S06]  /*0040*/  LDCU.64 UR8, c[0x0][0x358] ;  /* 0x00006b00ff0877ac */ /* 0x000eac0008000a00 */
[----:B------:R-:W0:Y:S08]  /*0050*/  LDC R0, c[0x0][0x360] ;  /* 0x0000d800ff007b82 */ /* 0x000e300000000800 */
[----:B------:R-:W3:Y:S01]  /*0060*/  LDC.64 R2, c[0x0][0x388] ;  /* 0x0000e200ff027b82 */ /* 0x000ee20000000a00 */
[----:B0-----:R-:W-:-:S04]  /*0070*/  IMAD R0, R0, UR4, R5 ;  /* 0x0000000400007c24 */ /* 0x001fc8000f8e0205 */
[----:B-1----:R-:W-:-:S04]  /*0080*/  IMAD R5, R0, UR5, RZ ;  /* 0x0000000500057c24 */ /* 0x002fc8000f8e02ff */
[----:B---3--:R-:W-:-:S05]  /*0090*/  IMAD.WIDE R2, R5, 0x4, R2 ;  /* 0x0000000405027825 */ /* 0x008fca00078e0202 */
[----:B--2---:R0:W5:Y:S01]  /*00a0*/  LDG.E R6, desc[UR8][R2.64] ;  /* 0x0000000802067981 */ /* 0x004162000c1e1900 */
[----:B------:R-:W-:-:S09]  /*00b0*/  UISETP.GE.AND UP0, UPT, UR5, 0x2, UPT ;  /* 0x000000020500788c */ /* 0x000fd2000bf06270 */
[----:B0-----:R-:W-:Y:S05]  /*00c0*/  BRA.U !UP0, `(.L_x_61) ;  /* 0x0000000508fc7547 */ /* 0x001fea000b800000 */
[----:B------:R-:W-:Y:S01]  /*00d0*/  UIADD3 UR4, UPT, UPT, UR5, -0x1, URZ ;  /* 0xffffffff05047890 */ /* 0x000fe2000fffe0ff */
[----:B------:R-:W-:Y:S01]  /*00e0*/  IMAD.MOV.U32 R7, RZ, RZ, 0x1 ;  /* 0x00000001ff077424 */ /* 0x000fe200078e00ff */
[----:B------:R-:W-:Y:S02]  /*00f0*/  UIADD3 UR5, UPT, UPT, UR5, -0x2, URZ ;  /* 0xfffffffe05057890 */ /* 0x000fe4000fffe0ff */
[----:B------:R-:W-:Y:S02]  /*0100*/  ULOP3.LUT UR6, UR4, 0xf, URZ, 0xc0, !UPT ;  /* 0x0000000f04067892 */ /* 0x000fe4000f8ec0ff */
[----:B------:R-:W-:-:S09]  /*0110*/  UISETP.GE.U32.AND UP0, UPT, UR5, 0xf, UPT ;  /* 0x0000000f0500788c */ /* 0x000fd2000bf06070 */
[----:B------:R-:W-:Y:S05]  /*0120*/  BRA.U !UP0, `(.L_x_62) ;  /* 0x0000000108f07547 */ /* 0x000fea000b800000 */
[----:B------:R-:W-:Y:S01]  /*0130*/  IADD3 R4, P0, PT, R2, 0x20, RZ ;  /* 0x0000002002047810 */ /* 0x000fe20007f1e0ff */
[----:B------:R-:W-:Y:S01]  /*0140*/  ULOP3.LUT UR5, UR4, 0xfffffff0, URZ, 0xc0, !UPT ;  /* 0xfffffff004057892 */ /* 0x000fe2000f8ec0ff */
[----:B------:R-:W-:-:S03]  /*0150*/  IMAD.MOV.U32 R7, RZ, RZ, RZ ;  /* 0x000000ffff077224 */ /* 0x000fc600078e00ff */
[----:B------:R-:W-:Y:S01]  /*0160*/  IMAD.X R5, RZ, RZ, R3, P0 ;  /* 0x000000ffff057224 */ /* 0x000fe200000e0603 */
[----:B------:R-:W-:-:S12]  /*0170*/  UIADD3 UR5, UPT, UPT, -UR5, URZ, URZ ;  /* 0x000000ff05057290 */ /* 0x000fd8000fffe1ff */
.L_x_63:
[----:B------:R-:W2:Y:S04]  /*0180*/  LDG.E R17, desc[UR8][R4.64+-0x1c] ;  /* 0xffffe40804117981 */ /* 0x000ea8000c1e1900 */
[----:B------:R-:W3:Y:S04]  /*0190*/  LDG.E R19, desc[UR8][R4.64+-0x18] ;  /* 0xffffe80804137981 */ /* 0x000ee8000c1e1900 */
[----:B------:R-:W4:Y:S04]  /*01a0*/  LDG.E R21, desc[UR8][R4.64+-0x14] ;  /* 0xffffec0804157981 */ /* 0x000f28000c1e1900 */
        /* <DEDUP_REMOVED lines=12> */
[----:B------:R0:W4:Y:S01]  /*0270*/  LDG.E R8, desc[UR8][R4.64+0x20] ;  /* 0x0000200804087981 */ /* 0x000122000c1e1900 */
[----:B------:R-:W-:Y:S01]  /*0280*/  UIADD3 UR5, UPT, UPT, UR5, 0x10, URZ ;  /* 0x0000001005057890 */ /* 0x000fe2000fffe0ff */
[----:B------:R-:W-:-:S03]  /*0290*/  VIADD R7, R7, 0x10 ;  /* 0x0000001007077836 */ /* 0x000fc60000000000 */
[----:B------:R-:W-:Y:S01]  /*02a0*/  UISETP.NE.AND UP0, UPT, UR5, URZ, UPT ;  /* 0x000000ff0500728c */ /* 0x000fe2000bf05270 */
[----:B0-----:R-:W-:-:S05]  /*02b0*/  IADD3 R4, P1, PT, R4, 0x40, RZ ;  /* 0x0000004004047810 */ /* 0x001fca0007f3e0ff */
[----:B------:R-:W-:Y:S01]  /*02c0*/  IMAD.X R5, RZ, RZ, R5, P1 ;  /* 0x000000ffff057224 */ /* 0x000fe200008e0605 */
[----:B--2--5:R-:W-:-:S04]  /*02d0*/  FSETP.GT.AND P0, PT, R17, R6, PT ;  /* 0x000000061100720b */ /* 0x024fc80003f04000 */
[----:B------:R-:W-:-:S04]  /*02e0*/  FSEL R6, R17, R6, P0 ;  /* 0x0000000611067208 */ /* 0x000fc80000000000 */
[----:B---3--:R-:W-:-:S04]  /*02f0*/  FSETP.GT.AND P0, PT, R19, R6, PT ;  /* 0x000000061300720b */ /* 0x008fc80003f04000 */
[----:B------:R-:W-:-:S04]  /*0300*/  FSEL R6, R19, R6, P0 ;  /* 0x0000000613067208 */ /* 0x000fc80000000000 */
[----:B----4-:R-:W-:-:S04]  /*0310*/  FSETP.GT.AND P0, PT, R21, R6, PT ;  /* 0x000000061500720b */ /* 0x010fc80003f04000 */
[----:B------:R-:W-:-:S04]  /*0320*/  FSEL R6, R21, R6, P0 ;  /* 0x0000000615067208 */ /* 0x000fc80000000000 */
[----:B------:R-:W-:-:S04]  /*0330*/  FSETP.GT.AND P0, PT, R23, R6, PT ;  /* 0x000000061700720b */ /* 0x000fc80003f04000 */
        /* <DEDUP_REMOVED lines=24> */
[----:B------:R-:W-:Y:S01]  /*04c0*/  FSEL R6, R8, R9, P0 ;  /* 0x0000000908067208 */ /* 0x000fe20000000000 */
[----:B------:R-:W-:Y:S08]  /*04d0*/  BRA.U UP0, `(.L_x_63) ;  /* 0xfffffffd00287547 */ /* 0x000ff0000b83ffff */
[----:B------:R-:W-:-:S07]  /*04e0*/  VIADD R7, R7, 0x1 ;  /* 0x0000000107077836 */ /* 0x000fce0000000000 */
.L_x_62:
[----:B------:R-:W-:-:S09]  /*04f0*/  UISETP.NE.AND UP0, UPT, UR6, URZ, UPT ;  /* 0x000000ff0600728c */ /* 0x000fd2000bf05270 */
[----:B------:R-:W-:Y:S05]  /*0500*/  BRA.U !UP0, `(.L_x_61) ;  /* 0x0000000108ec7547 */ /* 0x000fea000b800000 */
[----:B------:R-:W-:Y:S02]  /*0510*/  UISETP.GE.U32.AND UP0, UPT, UR6, 0x8, UPT ;  /* 0x000000080600788c */ /* 0x000fe4000bf06070 */
[----:B------:R-:W-:-:S04]  /*0520*/  ULOP3.LUT UR5, UR4, 0x7, URZ, 0xc0, !UPT ;  /* 0x0000000704057892 */ /* 0x000fc8000f8ec0ff */
[----:B------:R-:W-:-:S03]  /*0530*/  UISETP.NE.AND UP1, UPT, UR5, URZ, UPT ;  /* 0x000000ff0500728c */ /* 0x000fc6000bf25270 */
[----:B------:R-:W-:Y:S08]  /*0540*/  BRA.U !UP0, `(.L_x_64) ;  /* 0x0000000108687547 */ /* 0x000ff0000b800000 */
[----:B------:R-:W-:-:S05]  /*0550*/  IMAD.WIDE R4, R7, 0x4, R2 ;  /* 0x0000000407047825 */ /* 0x000fca00078e0202 */
[----:B------:R-:W2:Y:S04]  /*0560*/  LDG.E R9, desc[UR8][R4.64] ;  /* 0x0000000804097981 */ /* 0x000ea8000c1e1900 */
[----:B------:R-:W3:Y:S04]  /*0570*/  LDG.E R11, desc[UR8][R4.64+0x4] ;  /* 0x00000408040b7981 */ /* 0x000ee8000c1e1900 */
[----:B------:R-:W4:Y:S04]  /*0580*/  LDG.E R13, desc[UR8][R4.64+0x8] ;  /* 0x00000808040d7981 */ /* 0x000f28000c1e1900 */
[----:B------:R-:W4:Y:S04]  /*0590*/  LDG.E R15, desc[UR8][R4.64+0xc] ;  /* 0x00000c08040f7981 */ /* 0x000f28000c1e1900 */
[----:B------:R-:W4:Y:S04]  /*05a0*/  LDG.E R17, desc[UR8][R4.64+0x10] ;  /* 0x0000100804117981 */ /* 0x000f28000c1e1900 */
[----:B------:R-:W4:Y:S04]  /*05b0*/  LDG.E R19, desc[UR8][R4.64+0x14] ;  /* 0x0000140804137981 */ /* 0x000f28000c1e1900 */
[----:B------:R-:W4:Y:S04]  /*05c0*/  LDG.E R21, desc[UR8][R4.64+0x18] ;  /* 0x0000180804157981 */ /* 0x000f28000c1e1900 */
[----:B------:R-:W4:Y:S01]  /*05d0*/  LDG.E R23, desc[UR8][R4.64+0x1c] ;  /* 0x00001c0804177981 */ /* 0x000f22000c1e1900 */
[----:B------:R-:W-:Y:S01]  /*05e0*/  VIADD R7, R7, 0x8 ;  /* 0x0000000807077836 */ /* 0x000fe20000000000 */
        /* <DEDUP_REMOVED lines=15> */
[----:B------:R-:W-:-:S09]  /*06e0*/  FSEL R6, R23, R6, P0 ;  /* 0x0000000617067208 */ /* 0x000fd20000000000 */
.L_x_64:
        /* <DEDUP_REMOVED lines=18> */
[----:B------:R-:W-:-:S09]  /*0810*/  FSEL R6, R15, R6, P0 ;  /* 0x000000060f067208 */ /* 0x000fd20000000000 */
.L_x_65:
[----:B------:R-:W-:Y:S05]  /*0820*/  BRA.U !UP1, `(.L_x_61) ;  /* 0x0000000109247547 */ /* 0x000fea000b800000 */
[----:B------:R-:W-:-:S12]  /*0830*/  UIADD3 UR4, UPT, UPT, -UR4, URZ, URZ ;  /* 0x000000ff04047290 */ /* 0x000fd8000fffe1ff */
.L_x_66:
[----:B------:R-:W-:-:S06]  /*0840*/  IMAD.WIDE R4, R7, 0x4, R2 ;  /* 0x0000000407047825 */ /* 0x000fcc00078e0202 */
[----:B------:R-:W2:Y:S01]  /*0850*/  LDG.E R5, desc[UR8][R4.64] ;  /* 0x0000000804057981 */ /* 0x000ea2000c1e1900 */
[----:B------:R-:W-:Y:S01]  /*0860*/  UIADD3 UR4, UPT, UPT, UR4, 0x1, URZ ;  /* 0x0000000104047890 */ /* 0x000fe2000fffe0ff */
[----:B------:R-:W-:-:S03]  /*0870*/  VIADD R7, R7, 0x1 ;  /* 0x0000000107077836 */ /* 0x000fc60000000000 */
[----:B------:R-:W-:Y:S01]  /*0880*/  UISETP.NE.AND UP0, UPT, UR4, URZ, UPT ;  /* 0x000000ff0400728c */ /* 0x000fe2000bf05270 */
[----:B--2--5:R-:W-:-:S04]  /*0890*/  FSETP.GT.AND P0, PT, R5, R6, PT ;  /* 0x000000060500720b */ /* 0x024fc80003f04000 */
[----:B------:R-:W-:-:S04]  /*08a0*/  FSEL R6, R5, R6, P0 ;  /* 0x0000000605067208 */ /* 0x000fc80000000000 */
[----:B------:R-:W-:Y:S05]  /*08b0*/  BRA.U UP0, `(.L_x_66) ;  /* 0xfffffffd00e07547 */ /* 0x000fea000b83ffff */
.L_x_61:
[----:B------:R-:W0:Y:S02]  /*08c0*/  LDC.64 R2, c[0x0][0x380] ;  /* 0x0000e000ff027b82 */ /* 0x000e240000000a00 */
[----:B0-----:R-:W-:-:S05]  /*08d0*/  IMAD.WIDE R2, R0, 0x4, R2 ;  /* 0x0000000400027825 */ /* 0x001fca00078e0202 */
[----:B-----5:R-:W-:Y:S01]  /*08e0*/  STG.E desc[UR8][R2.64], R6 ;  /* 0x0000000602007986 */ /* 0x020fe2000c101908 */
[----:B------:R-:W-:Y:S05]  /*08f0*/  EXIT ;  /* 0x000000000000794d */ /* 0x000fea0003800000 */
.L_x_67:
        /* <DEDUP_REMOVED lines=16> */
.L_x_76:


//--------------------- .text._Z19QKDotAndScalar_CUDAPfS_S_iiif --------------------------
	.section	.text._Z19QKDotAndScalar_CUDAPfS_S_iiif,"ax",@progbits
	.align	128
        .global         _Z19QKDotAndScalar_CUDAPfS_S_iiif
        .type           _Z19QKDotAndScalar_CUDAPfS_S_iiif,@function
        .size           _Z19QKDotAndScalar_CUDAPfS_S_iiif,(.L_x_77 - _Z19QKDotAndScalar_CUDAPfS_S_iiif)
        .other          _Z19QKDotAndScalar_CUDAPfS_S_iiif,@"STO_CUDA_ENTRY STV_DEFAULT"
_Z19QKDotAndScalar_CUDAPfS_S_iiif:
.text._Z19QKDotAndScalar_CUDAPfS_S_iiif:
[----:B------:R-:W-:Y:S01]  /*0000*/  LDC R1, c[0x0][0x37c] ;  /* 0x0000df00ff017b82 */ /* 0x000fe20000000800 */
[----:B------:R-:W0:Y:S01]  /*0010*/  S2R R32, SR_CTAID.Y ;  /* 0x0000000000207919 */ /* 0x000e220000002600 */
[----:B------:R-:W1:Y:S01]  /*0020*/  LDCU UR10, c[0x0][0x3a0] ;  /* 0x00007400ff0a77ac */ /* 0x000e620008000800 */
[----:B------:R-:W-:Y:S01]  /*0030*/  HFMA2 R21, -RZ, RZ, 0, 0 ;  /* 0x00000000ff157431 */ /* 0x000fe200000001ff */
[----:B------:R-:W0:Y:S01]  /*0040*/  S2R R3, SR_TID.Y ;  /* 0x0000000000037919 */ /* 0x000e220000002200 */
[----:B------:R-:W2:Y:S01]  /*0050*/  LDCU.64 UR8, c[0x0][0x358] ;  /* 0x00006b00ff0877ac */ /* 0x000ea20008000a00 */
[----:B------:R-:W3:Y:S01]  /*0060*/  S2R R31, SR_CTAID.X ;  /* 0x00000000001f7919 */ /* 0x000ee20000002500 */
[----:B------:R-:W3:Y:S01]  /*0070*/  S2R R29, SR_TID.X ;  /* 0x00000000001d7919 */ /* 0x000ee20000002100 */
[----:B-1----:R-:W-:Y:S01]  /*0080*/  UISETP.GE.AND UP0, UPT, UR10, 0x20, UPT ;  /* 0x000000200a00788c */ /* 0x002fe2000bf06270 */
[----:B0-----:R-:W-:Y:S02]  /*0090*/  LEA R32, R32, R3, 0x5 ;  /* 0x0000000320207211 */ /* 0x001fe400078e28ff */
[----:B---3--:R-:W-:-:S06]  /*00a0*/  LEA R31, R31, R29, 0x5 ;  /* 0x0000001d1f1f7211 */ /* 0x008fcc00078e28ff */
[----:B--2---:R-:W-:Y:S05]  /*00b0*/  BRA.U !UP0, `(.L_x_68) ;  /* 0x00000005083c7547 */ /* 0x004fea000b800000 */
[----:B------:R-:W0:Y:S01]  /*00c0*/  S2UR UR7, SR_CgaCtaId ;  /* 0x00000000000779c3 */ /* 0x000e220000008800 */
[----:B------:R-:W-:Y:S01]  /*00d0*/  UMOV UR4, 0x400 ;  /* 0x0000040000047882 */ /* 0x000fe20000000000 */
[----:B------:R-:W-:Y:S02]  /*00e0*/  USHF.R.S32.HI UR6, URZ, 0x1f, UR10 ;  /* 0x0000001fff067899 */ /* 0x000fe4000801140a */
[----:B------:R-:W-:Y:S01]  /*00f0*/  IMAD R2, R31, UR10, R3 ;  /* 0x0000000a1f027c24 */ /* 0x000fe2000f8e0203 */
[----:B------:R-:W-:Y:S01]  /*0100*/  UIADD3 UR5, UPT, UPT, UR4, 0x1000, URZ ;  /* 0x0000100004057890 */ /* 0x000fe2000fffe0ff */
[----:B------:R-:W-:Y:S01]  /*0110*/  IMAD R0, R32, UR10, R29 ;  /* 0x0000000a20007c24 */ /* 0x000fe2000f8e021d */
[----:B------:R-:W-:Y:S01]  /*0120*/  ULEA.HI UR6, UR6, UR10, URZ, 0x5 ;  /* 0x0000000a06067291 */ /* 0x000fe2000f8f28ff */
[----:B------:R-:W-:Y:S01]  /*0130*/  MOV R21, RZ ;  /* 0x000000ff00157202 */ /* 0x000fe20000000f00 */
[----:B------:R-:W1:Y:S02]  /*0140*/  LDC.64 R36, c[0x0][0x380] ;  /* 0x0000e000ff247b82 */ /* 0x000e640000000a00 */
[----:B------:R-:W-:-:S04]  /*0150*/  USHF.R.S32.HI UR6, URZ, 0x5, UR6 ;  /* 0x00000005ff067899 */ /* 0x000fc80008011406 */
[----:B------:R-:W-:Y:S02]  /*0160*/  UIADD3 UR6, UPT, UPT, -UR6, URZ, URZ ;  /* 0x000000ff06067290 */ /* 0x000fe4000fffe1ff */
[----:B------:R-:W2:Y:S01]  /*0170*/  LDC.64 R34, c[0x0][0x388] ;  /* 0x0000e200ff227b82 */ /* 0x000ea20000000a00 */
[----:B0-----:R-:W-:Y:S02]  /*0180*/  ULEA UR4, UR7, UR4, 0x18 ;  /* 0x0000000407047291 */ /* 0x001fe4000f8ec0ff */
[----:B------:R-:W-:-:S04]  /*0190*/  ULEA UR5, UR7, UR5, 0x18 ;  /* 0x0000000507057291 */ /* 0x000fc8000f8ec0ff */
[----:B------:R-:W-:Y:S02]  /*01a0*/  LEA R30, R3, UR4, 0x7 ;  /* 0x00000004031e7c11 */ /* 0x000fe4000f8e38ff */
[C---:B------:R-:W-:Y:S02]  /*01b0*/  LEA R28, R29.reuse, UR5, 0x7 ;  /* 0x000000051d1c7c11 */ /* 0x040fe4000f8e38ff */
[----:B------:R-:W-:Y:S02]  /*01c0*/  LEA R29, R29, R30, 0x2 ;  /* 0x0000001e1d1d7211 */ /* 0x000fe400078e10ff */
[----:B------:R-:W-:-:S07]  /*01d0*/  LEA R3, R3, R28, 0x2 ;  /* 0x0000001c03037211 */ /* 0x000fce00078e10ff */
.L_x_69:
[----:B-1----:R-:W-:-:S04]  /*01e0*/  IMAD.WIDE.U32 R22, R0, 0x4, R36 ;  /* 0x0000000400167825 */ /* 0x002fc800078e0024 */
[----:B--2---:R-:W-:Y:S01]  /*01f0*/  IMAD.WIDE.U32 R24, R2, 0x4, R34 ;  /* 0x0000000402187825 */ /* 0x004fe200078e0022 */
[----:B------:R-:W2:Y:S05]  /*0200*/  LDG.E R33, desc[UR8][R22.64] ;  /* 0x0000000816217981 */ /* 0x000eaa000c1e1900 */
[----:B------:R-:W3:Y:S01]  /*0210*/  LDG.E R24, desc[UR8][R24.64] ;  /* 0x0000000818187981 */ /* 0x000ee2000c1e1900 */
[----:B------:R-:W-:Y:S01]  /*0220*/  UIADD3 UR6, UPT, UPT, UR6, 0x1, URZ ;  /* 0x0000000106067890 */ /* 0x000fe2000fffe0ff */
[----:B------:R-:W-:Y:S02]  /*0230*/  IADD3 R0, PT, PT, R0, 0x20, RZ ;  /* 0x0000002000007810 */ /* 0x000fe40007ffe0ff */
[----:B------:R-:W-:Y:S01]  /*0240*/  IADD3 R2, PT, PT, R2, 0x20, RZ ;  /* 0x0000002002027810 */ /* 0x000fe20007ffe0ff */
[----:B------:R-:W-:Y:S01]  /*0250*/  UISETP.NE.AND UP0, UPT, UR6, URZ, UPT ;  /* 0x000000ff0600728c */ /* 0x000fe2000bf05270 */
[----:B--2---:R-:W-:Y:S04]  /*0260*/  STS [R29], R33 ;  /* 0x000000211d007388 */ /* 0x004fe80000000800 */
[----:B---3--:R-:W-:Y:S01]  /*0270*/  STS [R3], R24 ;  /* 0x0000001803007388 */ /* 0x008fe20000000800 */
[----:B------:R-:W-:Y:S06]  /*0280*/  BAR.SYNC.DEFER_BLOCKING 0x0 ;  /* 0x0000000000007b1d */ /* 0x000fec0000010000 */
[----:B------:R-:W-:Y:S04]  /*0290*/  LDS.128 R4, [R30] ;  /* 0x000000001e047984 */ /* 0x000fe80000000c00 */
[----:B------:R-:W0:Y:S04]  /*02a0*/  LDS.128 R8, [R28] ;  /* 0x000000001c087984 */ /* 0x000e280000000c00 */
[----:B------:R-:W-:Y:S04]  /*02b0*/  LDS.128 R12, [R30+0x10] ;  /* 0x000010001e0c7984 */ /* 0x000fe80000000c00 */
[----:B------:R-:W1:Y:S04]  /*02c0*/  LDS.128 R16, [R28+0x10] ;  /* 0x000010001c107984 */ /* 0x000e680000000c00 */
[----:B------:R-:W-:Y:S01]  /*02d0*/  LDS.128 R24, [R28+0x20] ;  /* 0x000020001c187984 */ /* 0x000fe20000000c00 */
[----:B0-----:R-:W-:-:S03]  /*02e0*/  FFMA R4, R4, R8, R21 ;  /* 0x0000000804047223 */ /* 0x001fc60000000015 */
[----:B------:R-:W0:Y:S01]  /*02f0*/  LDS.128 R20, [R30+0x20] ;  /* 0x000020001e147984 */ /* 0x000e220000000c00 */
[----:B------:R-:W-:-:S04]  /*0300*/  FFMA R5, R5, R9, R4 ;  /* 0x0000000905057223 */ /* 0x000fc80000000004 */
[----:B------:R-:W-:-:S04]  /*0310*/  FFMA R6, R6, R10, R5 ;  /* 0x0000000a06067223 */ /* 0x000fc80000000005 */
[----:B------:R-:W-:Y:S02]  /*0320*/  FFMA R7, R7, R11, R6 ;  /* 0x0000000b07077223 */ /* 0x000fe40000000006 */
[----:B------:R-:W-:Y:S02]  /*0330*/  LDS.128 R8, [R30+0x30] ;  /* 0x000030001e087984 */ /* 0x000fe40000000c00 */
[----:B-1----:R-:W-:Y:S02]  /*0340*/  FFMA R12, R12, R16, R7 ;  /* 0x000000100c0c7223 */ /* 0x002fe40000000007 */
[----:B------:R-:W1:Y:S02]  /*0350*/  LDS.128 R4, [R28+0x30] ;  /* 0x000030001c047984 */ /* 0x000e640000000c00 */
[----:B------:R-:W-:-:S04]  /*0360*/  FFMA R13, R13, R17, R12 ;  /* 0x000000110d0d7223 */ /* 0x000fc8000000000c */
[----:B------:R-:W-:-:S04]  /*0370*/  FFMA R14, R14, R18, R13 ;  /* 0x000000120e0e7223 */ /* 0x000fc8000000000d */
[----:B------:R-:W-:Y:S02]  /*0380*/  FFMA R15, R15, R19, R14 ;  /* 0x000000130f0f7223 */ /* 0x000fe4000000000e */
[----:B------:R-:W-:Y:S02]  /*0390*/  LDS.128 R16, [R28+0x40] ;  /* 0x000040001c107984 */ /* 0x000fe40000000c00 */
[----:B0-----:R-:W-:Y:S02]  /*03a0*/  FFMA R20, R20, R24, R15 ;  /* 0x0000001814147223 */ /* 0x001fe4000000000f */
[----:B------:R-:W0:Y:S02]  /*03b0*/  LDS.128 R12, [R30+0x40] ;  /* 0x000040001e0c7984 */ /* 0x000e240000000c00 */
        /* <DEDUP_REMOVED lines=20> */
[----:B------:R-:W-:-:S04]  /*0500*/  FFMA R23, R27, R23, R22 ;  /* 0x000000171b177223 */ /* 0x000fc80000000016 */
[----:B0-----:R-:W-:-:S04]  /*0510*/  FFMA R4, R4, R8, R23 ;  /* 0x0000000804047223 */ /* 0x001fc80000000017 */
[----:B------:R-:W-:-:S04]  /*0520*/  FFMA R5, R5, R9, R4 ;  /* 0x0000000905057223 */ /* 0x000fc80000000004 */
[----:B------:R-:W-:-:S04]  /*0530*/  FFMA R6, R6, R10, R5 ;  /* 0x0000000a06067223 */ /* 0x000fc80000000005 */
[----:B------:R-:W-:-:S04]  /*0540*/  FFMA R7, R7, R11, R6 ;  /* 0x0000000b07077223 */ /* 0x000fc80000000006 */
[----:B-1----:R-:W-:-:S04]  /*0550*/  FFMA R12, R12, R16, R7 ;  /* 0x000000100c0c7223 */ /* 0x002fc80000000007 */
[----:B------:R-:W-:-:S04]  /*0560*/  FFMA R13, R13, R17, R12 ;  /* 0x000000110d0d7223 */ /* 0x000fc8000000000c */
[----:B------:R-:W-:-:S04]  /*0570*/  FFMA R14, R14, R18, R13 ;  /* 0x000000120e0e7223 */ /* 0x000fc8000000000d */
[----:B------:R-:W-:Y:S01]  /*0580*/  FFMA R21, R15, R19, R14 ;  /* 0x000000130f157223 */ /* 0x000fe2000000000e */
[----:B------:R-:W-:Y:S06]  /*0590*/  BAR.SYNC.DEFER_BLOCKING 0x0 ;  /* 0x0000000000007b1d */ /* 0x000fec0000010000 */
[----:B------:R-:W-:Y:S05]  /*05a0*/  BRA.U UP0, `(.L_x_69) ;  /* 0xfffffffd000c7547 */ /* 0x000fea000b83ffff */
.L_x_68:
[----:B------:R-:W0:Y:S01]  /*05b0*/  LDC.64 R2, c[0x0][0x390] ;  /* 0x0000e400ff027b82 */ /* 0x000e220000000a00 */
[----:B------:R-:W1:Y:S01]  /*05c0*/  LDCU UR5, c[0x0][0x39c] ;  /* 0x00007380ff0577ac */ /* 0x000e620008000800 */
[----:B------:R-:W2:Y:S01]  /*05d0*/  LDCU UR4, c[0x0][0x3a4] ;  /* 0x00007480ff0477ac */ /* 0x000ea20008000800 */
[----:B-1----:R-:W-:Y:S02]  /*05e0*/  IMAD R31, R32, UR5, R31 ;  /* 0x00000005201f7c24 */ /* 0x002fe4000f8e021f */
[----:B--2---:R-:W-:Y:S02]  /*05f0*/  FMUL R21, R21, UR4 ;  /* 0x0000000415157c20 */ /* 0x004fe40008400000 */
[----:B0-----:R-:W-:-:S05]  /*0600*/  IMAD.WIDE R2, R31, 0x4, R2 ;  /* 0x000000041f027825 */ /* 0x001fca00078e0202 */
[----:B------:R-:W-:Y:S01]  /*0610*/  STG.E desc[UR8][R2.64], R21 ;  /* 0x0000001502007986 */ /* 0x000fe2000c101908 */
[----:B------:R-:W-:Y:S05]  /*0620*/  EXIT ;  /* 0x000000000000794d */ /* 0x000fea0003800000 */
.L_x_70:
        /* <DEDUP_REMOVED lines=13> */
.L_x_77:


//--------------------- .text._Z13init_m_kernelPfi --------------------------
	.section	.text._Z13init_m_kernelPfi,"ax",@progbits
	.align	128
        .global         _Z13init_m_kernelPfi
        .type           _Z13init_m_kernelPfi,@function
        .size           _Z13init_m_kernelPfi,(.L_x_78 - _Z13init_m_kernelPfi)
        .other          _Z13init_m_kernelPfi,@"STO_CUDA_ENTRY STV_DEFAULT"
_Z13init_m_kernelPfi:
.text._Z13init_m_kernelPfi:
[----:B------:R-:W-:Y:S01]  /*0000*/  LDC R1, c[0x0][0x37c] ;  /* 0x0000df00ff017b82 */ /* 0x000fe20000000800 */
[----:B------:R-:W0:Y:S07]  /*0010*/  S2R R0, SR_TID.X ;  /* 0x0000000000007919 */ /* 0x000e2e0000002100 */
[----:B------:R-:W0:Y:S01]  /*0020*/  S2UR UR4, SR_CTAID.X ;  /* 0x00000000000479c3 */ /* 0x000e220000002500 */
[----:B------:R-:W1:Y:S07]  /*0030*/  LDCU UR5, c[0x0][0x388] ;  /* 0x00007100ff0577ac */ /* 0x000e6e0008000800 */
[----:B------:R-:W0:Y:S02]  /*0040*/  LDC R5, c[0x0][0x360] ;  /* 0x0000d800ff057b82 */ /* 0x000e240000000800 */
[----:B0-----:R-:W-:-:S05]  /*0050*/  IMAD R5, R5, UR4, R0 ;  /* 0x0000000405057c24 */ /* 0x001fca000f8e0200 */
[----:B-1----:R-:W-:-:S13]  /*0060*/  ISETP.GE.AND P0, PT, R5, UR5, PT ;  /* 0x0000000505007c0c */ /* 0x002fda000bf06270 */
[----:B------:R-:W-:Y:S05]  /*0070*/  @P0 EXIT ;  /* 0x000000000000094d */ /* 0x000fea0003800000 */
[----:B------:R-:W0:Y:S01]  /*0080*/  LDC.64 R2, c[0x0][0x380] ;  /* 0x0000e000ff027b82 */ /* 0x000e220000000a00 */
[----:B------:R-:W1:Y:S01]  /*0090*/  LDCU.64 UR4, c[0x0][0x358] ;  /* 0x00006b00ff0477ac */ /* 0x000e620008000a00 */
[----:B------:R-:W-:Y:S01]  /*00a0*/  MOV R7, 0xff7fffff ;  /* 0xff7fffff00077802 */ /* 0x000fe20000000f00 */
[----:B0-----:R-:W-:-:S05]  /*00b0*/  IMAD.WIDE R2, R5, 0x4, R2 ;  /* 0x0000000405027825 */ /* 0x001fca00078e0202 */
[----:B-1----:R-:W-:Y:S01]  /*00c0*/  STG.E desc[UR4][R2.64], R7 ;  /* 0x0000000702007986 */ /* 0x002fe2000c101904 */
[----:B------:R-:W-:Y:S05]  /*00d0*/  EXIT ;  /* 0x000000000000794d */ /* 0x000fea0003800000 */
.L_x_71:
        /* <DEDUP_REMOVED lines=10> */
.L_x_78:


//--------------------- .nv.shared._Z13UpdateOi_CUDAPfS_S_S_S_S_S_S_S_iii --------------------------
	.section	.nv.shared._Z13UpdateOi_CUDAPfS_S_S_S_S_S_S_S_iii,"aw",@nobits
	.sectionflags	@""
	.align	4
.nv.shared._Z13UpdateOi_CUDAPfS_S_S_S_S_S_S_S_iii:
	.zero		50176


//--------------------- .nv.shared.reserved.0     --------------------------
	.section	.nv.shared.reserved.0,"aw",@nobits
	.weak		__nv_reservedSMEM_offset_0_alias
	.size		__nv_reservedSMEM_offset_0_alias, 0, 64
	.other		__nv_reservedSMEM_offset_0_alias,@"STO_CUDA_RESERVED_SHARED STV_DEFAULT"
__nv_reservedSMEM_offset_0_alias:
	.zero		0
	.zero		64


//--------------------- .nv.shared._Z19QKDotAndScalar_CUDAPfS_S_iiif --------------------------
	.section	.nv.shared._Z19QKDotAndScalar_CUDAPfS_S_iiif,"aw",@nobits
	.sectionflags	@""
	.align	4
.nv.shared._Z19QKDotAndScalar_CUDAPfS_S_iiif:
	.zero		9216


//--------------------- .nv.constant0._Z13UpdateOi_CUDAPfS_S_S_S_S_S_S_S_iii --------------------------
	.section	.nv.constant0._Z13UpdateOi_CUDAPfS_S_S_S_S_S_S_S_iii,"a",@progbits
	.sectionflags	@""
	.align	4
.nv.constant0._Z13UpdateOi_CUDAPfS_S_S_S_S_S_S_S_iii:
	.zero		980


//--------------------- .nv.constant0._Z11RowSum_CUDAPfS_ii --------------------------
	.section	.nv.constant0._Z11RowSum_CUDAPfS_ii,"a",@progbits
	.sectionflags	@""
	.align	4
.nv.constant0._Z11RowSum_CUDAPfS_ii:
	.zero		920


//--------------------- .nv.constant0._Z19MinusMaxAndExp_CUDAPfS_S_ii --------------------------
	.section	.nv.constant0._Z19MinusMaxAndExp_CUDAPfS_S_ii,"a",@progbits
	.sectionflags	@""
	.align	4
.nv.constant0._Z19MinusMaxAndExp_CUDAPfS_S_ii:
	.zero		928


//--------------------- .nv.constant0._Z11RowMax_CUDAPfS_ii --------------------------
	.section	.nv.constant0._Z11RowMax_CUDAPfS_ii,"a",@progbits
	.sectionflags	@""
	.align	4
.nv.constant0._Z11RowMax_CUDAPfS_ii:
	.zero		920


//--------------------- .nv.constant0._Z19QKDotAndScalar_CUDAPfS_S_iiif --------------------------
	.section	.nv.constant0._Z19QKDotAndScalar_CUDAPfS_S_iiif,"a",@progbits
	.sectionflags	@""
	.align	4
.nv.constant0._Z19QKDotAndScalar_CUDAPfS_S_iiif:
	.zero		936


//--------------------- .nv.constant0._Z13init_m_kernelPfi --------------------------
	.section	.nv.constant0._Z13init_m_kernelPfi,"a",@progbits
	.sectionflags	@""
	.align	4
.nv.constant0._Z13init_m_kernelPfi:
	.zero		908


//--------------------- SYMBOLS --------------------------

	.type		.nv.reservedSmem.offset0,@object
	.size		.nv.reservedSmem.offset0,0x4
	.type		.nv.reservedSmem.cap,@object
	.size		.nv.reservedSmem.cap,0x4
